def attn_fwd(
    Q,
    K,
    V,
    Out,
    Lse,
    sm_scale,
    stride_qz,
    stride_qh,
    stride_qm,
    stride_qk,
    stride_kz,
    stride_kh,
    stride_kn,
    stride_kk,
    stride_vz,
    stride_vh,
    stride_vn,
    stride_vk,
    stride_oz,
    stride_oh,
    stride_om,
    stride_ok,
    seqlen_q,
    seqlen_k,
    BLOCK_M: tl.constexpr,
    BLOCK_N: tl.constexpr,
    HEAD_DIM: tl.constexpr,
    CAUSAL: tl.constexpr,
):
    start_m = tl.program_id(0)
    off_hz = tl.program_id(1)
    q_off = off_hz * stride_qh
    k_off = off_hz * stride_kh
    v_off = off_hz * stride_vh
    offs_m = start_m * BLOCK_M + tl.arange(0, BLOCK_M)
    offs_d = tl.arange(0, HEAD_DIM)
    offs_n = tl.arange(0, BLOCK_N)
    q_ptrs = Q + q_off + offs_m[:, None] * stride_qm + offs_d[None, :] * stride_qk
    k_ptrs = K + k_off + offs_d[:, None] * stride_kk + offs_n[None, :] * stride_kn
    v_ptrs = V + v_off + offs_n[:, None] * stride_vn + offs_d[None, :] * stride_vk
    m_i = tl.full([BLOCK_M], float("-inf"), dtype=tl.float32)
    l_i = tl.zeros([BLOCK_M], dtype=tl.float32) + 1.0
    acc = tl.zeros([BLOCK_M, HEAD_DIM], dtype=tl.float32)
    q = tl.load(q_ptrs)
    acc, l_i, m_i = _attn_fwd_inner(
        acc,
        l_i,
        m_i,
        q,
        k_ptrs,
        v_ptrs,
        sm_scale,
        stride_kn,
        stride_vn,
        start_m,
        seqlen_k,
        BLOCK_M,
        BLOCK_N,
        HEAD_DIM,
        CAUSAL,
    )
    acc = acc / l_i[:, None]
    lse = m_i + tl.math.log2(l_i) / 1.4426950408889634
    o_ptrs = (
        Out
        + off_hz * stride_oh
        + offs_m[:, None] * stride_om
        + offs_d[None, :] * stride_ok
    )
    tl.store(o_ptrs, acc.to(Out.dtype.element_ty))
    tl.store(Lse + off_hz * seqlen_q + offs_m, lse)

# config = {"BLOCK_M": 256, "BLOCK_N": 64, "HEAD_DIM": 128, "arch": "sm_100", "causal": false, "dtype": "fp16", "num_stages": 4, "num_warps": 8}
# arch = sm_100


// ===== COMPILED SASS (sm_100a) =====

	.target	sm_100a

	.elftype	@"ET_EXEC"


//--------------------- .note.nv.tkinfo           --------------------------
	.section	.note.nv.tkinfo,"",@"SHT_NOTE"
	.sectionflags	@"SHF_NOTE_NV_TKINFO"
	.tkinfo
        /*0018*/ 	.word	0x00000081
        /*0030*/ 	.string	""
        /*0030*/ 	.string	"ptxas-blackwell"
        /*0030*/ 	.string	"Cuda compilation tools, release 12.9, V12.9.86"
        /*0030*/ 	.string	"Build cuda_12.9.r12.9/compiler.36037853_0"
        /*0030*/ 	.string	"-v  -suppress-debug-info  -lineinfo  -arch sm_100a "



//--------------------- .note.nv.cuver            --------------------------
	.section	.note.nv.cuver,"",@"SHT_NOTE"
	.sectionflags	@"SHF_NOTE_NV_CUVER"
        /*0018*/ 	.short	0x0001
        /*001a*/ 	.short	0x0064
        /*001c*/ 	.short	0x0001
        /*001e*/ 	.short	0x0000
        /*0020*/ 	.short	0x0001
        /*0022*/ 	.short	0x0000


//--------------------- .nv.info                  --------------------------
	.section	.nv.info,"",@"SHT_CUDA_INFO"
	.align	4


	//----- nvinfo : EIATTR_REGCOUNT
	.align		4
        /*0000*/ 	.byte	0x04, 0x2f
        /*0002*/ 	.short	(.L_5 - .L_4)
	.align		4
.L_4:
        /*0004*/ 	.word	index@(attn_fwd)
        /*0008*/ 	.word	0x000000ff


	//----- nvinfo : EIATTR_FRAME_SIZE
	.align		4
.L_5:
        /*000c*/ 	.byte	0x04, 0x11
        /*000e*/ 	.short	(.L_7 - .L_6)
	.align		4
.L_6:
        /*0010*/ 	.word	index@($__internal_2_$__cuda_sm10x_tcgen05_guardrail_trap_unallocated_columns_being_dealloced)
        /*0014*/ 	.word	0x00000040


	//----- nvinfo : EIATTR_FRAME_SIZE
	.align		4
.L_7:
        /*0018*/ 	.byte	0x04, 0x11
        /*001a*/ 	.short	(.L_9 - .L_8)
	.align		4
.L_8:
        /*001c*/ 	.word	index@($__internal_1_$__cuda_sm10x_tcgen05_guardrail_trap_phase_invalid_during_alloc)
        /*0020*/ 	.word	0x00000040


	//----- nvinfo : EIATTR_FRAME_SIZE
	.align		4
.L_9:
        /*0024*/ 	.byte	0x04, 0x11
        /*0026*/ 	.short	(.L_11 - .L_10)
	.align		4
.L_10:
        /*0028*/ 	.word	index@($__internal_0_$__cuda_sm10x_tcgen05_guardrail_trap_col_being_dealloced_not_returned_by_alloc)
        /*002c*/ 	.word	0x00000040


	//----- nvinfo : EIATTR_FRAME_SIZE
	.align		4
.L_11:
        /*0030*/ 	.byte	0x04, 0x11
        /*0032*/ 	.short	(.L_13 - .L_12)
	.align		4
.L_12:
        /*0034*/ 	.word	index@(attn_fwd)
        /*0038*/ 	.word	0x00000040


	//----- nvinfo : EIATTR_MIN_STACK_SIZE
	.align		4
.L_13:
        /*003c*/ 	.byte	0x04, 0x12
        /*003e*/ 	.short	(.L_15 - .L_14)
	.align		4
.L_14:
        /*0040*/ 	.word	index@(attn_fwd)
        /*0044*/ 	.word	0x00000040
.L_15:


//--------------------- .nv.info.attn_fwd         --------------------------
	.section	.nv.info.attn_fwd,"",@"SHT_CUDA_INFO"
	.sectionflags	@""
	.align	4


	//----- nvinfo : EIATTR_CUDA_API_VERSION
	.align		4
        /*0000*/ 	.byte	0x04, 0x37
        /*0002*/ 	.short	(.L_17 - .L_16)
.L_16:
        /*0004*/ 	.word	0x00000081


	//----- nvinfo : EIATTR_KPARAM_INFO
	.align		4
.L_17:
        /*0008*/ 	.byte	0x04, 0x17
        /*000a*/ 	.short	(.L_19 - .L_18)
.L_18:
        /*000c*/ 	.word	0x00000000
        /*0010*/ 	.short	0x0019
        /*0012*/ 	.short	0x0080
        /*0014*/ 	.byte	0x00, 0xf4, 0x21, 0x00


	//----- nvinfo : EIATTR_KPARAM_INFO
	.align		4
.L_19:
        /*0018*/ 	.byte	0x04, 0x17
        /*001a*/ 	.short	(.L_21 - .L_20)
.L_20:
        /*001c*/ 	.word	0x00000000
        /*0020*/ 	.short	0x0018
        /*0022*/ 	.short	0x0078
        /*0024*/ 	.byte	0x00, 0xf4, 0x21, 0x00


	//----- nvinfo : EIATTR_KPARAM_INFO
	.align		4
.L_21:
        /*0028*/ 	.byte	0x04, 0x17
        /*002a*/ 	.short	(.L_23 - .L_22)
.L_22:
        /*002c*/ 	.word	0x00000000
        /*0030*/ 	.short	0x0017
        /*0032*/ 	.short	0x0070
        /*0034*/ 	.byte	0x00, 0xf0, 0x11, 0x00


	//----- nvinfo : EIATTR_KPARAM_INFO
	.align		4
.L_23:
        /*0038*/ 	.byte	0x04, 0x17
        /*003a*/ 	.short	(.L_25 - .L_24)
.L_24:
        /*003c*/ 	.word	0x00000000
        /*0040*/ 	.short	0x0016
        /*0042*/ 	.short	0x006c
        /*0044*/ 	.byte	0x00, 0xf0, 0x11, 0x00


	//----- nvinfo : EIATTR_KPARAM_INFO
	.align		4
.L_25:
        /*0048*/ 	.byte	0x04, 0x17
        /*004a*/ 	.short	(.L_27 - .L_26)
.L_26:
        /*004c*/ 	.word	0x00000000
        /*0050*/ 	.short	0x0015
        /*0052*/ 	.short	0x0068
        /*0054*/ 	.byte	0x00, 0xf0, 0x11, 0x00


	//----- nvinfo : EIATTR_KPARAM_INFO
	.align		4
.L_27:
        /*0058*/ 	.byte	0x04, 0x17
        /*005a*/ 	.short	(.L_29 - .L_28)
.L_28:
        /*005c*/ 	.word	0x00000000
        /*0060*/ 	.short	0x0014
        /*0062*/ 	.short	0x0064
        /*0064*/ 	.byte	0x00, 0xf0, 0x11, 0x00


	//----- nvinfo : EIATTR_KPARAM_INFO
	.align		4
.L_29:
        /*0068*/ 	.byte	0x04, 0x17
        /*006a*/ 	.short	(.L_31 - .L_30)
.L_30:
        /*006c*/ 	.word	0x00000000
        /*0070*/ 	.short	0x0013
        /*0072*/ 	.short	0x0060
        /*0074*/ 	.byte	0x00, 0xf0, 0x11, 0x00


	//----- nvinfo : EIATTR_KPARAM_INFO
	.align		4
.L_31:
        /*0078*/ 	.byte	0x04, 0x17
        /*007a*/ 	.short	(.L_33 - .L_32)
.L_32:
        /*007c*/ 	.word	0x00000000
        /*0080*/ 	.short	0x0012
        /*0082*/ 	.short	0x005c
        /*0084*/ 	.byte	0x00, 0xf0, 0x11, 0x00


	//----- nvinfo : EIATTR_KPARAM_INFO
	.align		4
.L_33:
        /*0088*/ 	.byte	0x04, 0x17
        /*008a*/ 	.short	(.L_35 - .L_34)
.L_34:
        /*008c*/ 	.word	0x00000000
        /*0090*/ 	.short	0x0011
        /*0092*/ 	.short	0x0058
        /*0094*/ 	.byte	0x00, 0xf0, 0x11, 0x00


	//----- nvinfo : EIATTR_KPARAM_INFO
	.align		4
.L_35:
        /*0098*/ 	.byte	0x04, 0x17
        /*009a*/ 	.short	(.L_37 - .L_36)
.L_36:
        /*009c*/ 	.word	0x00000000
        /*00a0*/ 	.short	0x0010
        /*00a2*/ 	.short	0x0054
        /*00a4*/ 	.byte	0x00, 0xf0, 0x11, 0x00


	//----- nvinfo : EIATTR_KPARAM_INFO
	.align		4
.L_37:
        /*00a8*/ 	.byte	0x04, 0x17
        /*00aa*/ 	.short	(.L_39 - .L_38)
.L_38:
        /*00ac*/ 	.word	0x00000000
        /*00b0*/ 	.short	0x000f
        /*00b2*/ 	.short	0x0050
        /*00b4*/ 	.byte	0x00, 0xf0, 0x11, 0x00


	//----- nvinfo : EIATTR_KPARAM_INFO
	.align		4
.L_39:
        /*00b8*/ 	.byte	0x04, 0x17
        /*00ba*/ 	.short	(.L_41 - .L_40)
.L_40:
        /*00bc*/ 	.word	0x00000000
        /*00c0*/ 	.short	0x000e
        /*00c2*/ 	.short	0x004c
        /*00c4*/ 	.byte	0x00, 0xf0, 0x11, 0x00


	//----- nvinfo : EIATTR_KPARAM_INFO
	.align		4
.L_41:
        /*00c8*/ 	.byte	0x04, 0x17
        /*00ca*/ 	.short	(.L_43 - .L_42)
.L_42:
        /*00cc*/ 	.word	0x00000000
        /*00d0*/ 	.short	0x000d
        /*00d2*/ 	.short	0x0048
        /*00d4*/ 	.byte	0x00, 0xf0, 0x11, 0x00


	//----- nvinfo : EIATTR_KPARAM_INFO
	.align		4
.L_43:
        /*00d8*/ 	.byte	0x04, 0x17
        /*00da*/ 	.short	(.L_45 - .L_44)
.L_44:
        /*00dc*/ 	.word	0x00000000
        /*00e0*/ 	.short	0x000c
        /*00e2*/ 	.short	0x0044
        /*00e4*/ 	.byte	0x00, 0xf0, 0x11, 0x00


	//----- nvinfo : EIATTR_KPARAM_INFO
	.align		4
.L_45:
        /*00e8*/ 	.byte	0x04, 0x17
        /*00ea*/ 	.short	(.L_47 - .L_46)
.L_46:
        /*00ec*/ 	.word	0x00000000
        /*00f0*/ 	.short	0x000b
        /*00f2*/ 	.short	0x0040
        /*00f4*/ 	.byte	0x00, 0xf0, 0x11, 0x00


	//----- nvinfo : EIATTR_KPARAM_INFO
	.align		4
.L_47:
        /*00f8*/ 	.byte	0x04, 0x17
        /*00fa*/ 	.short	(.L_49 - .L_48)
.L_48:
        /*00fc*/ 	.word	0x00000000
        /*0100*/ 	.short	0x000a
        /*0102*/ 	.short	0x003c
        /*0104*/ 	.byte	0x00, 0xf0, 0x11, 0x00


	//----- nvinfo : EIATTR_KPARAM_INFO
	.align		4
.L_49:
        /*0108*/ 	.byte	0x04, 0x17
        /*010a*/ 	.short	(.L_51 - .L_50)
.L_50:
        /*010c*/ 	.word	0x00000000
        /*0110*/ 	.short	0x0009
        /*0112*/ 	.short	0x0038
        /*0114*/ 	.byte	0x00, 0xf0, 0x11, 0x00


	//----- nvinfo : EIATTR_KPARAM_INFO
	.align		4
.L_51:
        /*0118*/ 	.byte	0x04, 0x17
        /*011a*/ 	.short	(.L_53 - .L_52)
.L_52:
        /*011c*/ 	.word	0x00000000
        /*0120*/ 	.short	0x0008
        /*0122*/ 	.short	0x0034
        /*0124*/ 	.byte	0x00, 0xf0, 0x11, 0x00


	//----- nvinfo : EIATTR_KPARAM_INFO
	.align		4
.L_53:
        /*0128*/ 	.byte	0x04, 0x17
        /*012a*/ 	.short	(.L_55 - .L_54)
.L_54:
        /*012c*/ 	.word	0x00000000
        /*0130*/ 	.short	0x0007
        /*0132*/ 	.short	0x0030
        /*0134*/ 	.byte	0x00, 0xf0, 0x11, 0x00


	//----- nvinfo : EIATTR_KPARAM_INFO
	.align		4
.L_55:
        /*0138*/ 	.byte	0x04, 0x17
        /*013a*/ 	.short	(.L_57 - .L_56)
.L_56:
        /*013c*/ 	.word	0x00000000
        /*0140*/ 	.short	0x0006
        /*0142*/ 	.short	0x002c
        /*0144*/ 	.byte	0x00, 0xf0, 0x11, 0x00


	//----- nvinfo : EIATTR_KPARAM_INFO
	.align		4
.L_57:
        /*0148*/ 	.byte	0x04, 0x17
        /*014a*/ 	.short	(.L_59 - .L_58)
.L_58:
        /*014c*/ 	.word	0x00000000
        /*0150*/ 	.short	0x0005
        /*0152*/ 	.short	0x0028
        /*0154*/ 	.byte	0x00, 0xf0, 0x11, 0x00


	//----- nvinfo : EIATTR_KPARAM_INFO
	.align		4
.L_59:
        /*0158*/ 	.byte	0x04, 0x17
        /*015a*/ 	.short	(.L_61 - .L_60)
.L_60:
        /*015c*/ 	.word	0x00000000
        /*0160*/ 	.short	0x0004
        /*0162*/ 	.short	0x0020
        /*0164*/ 	.byte	0x00, 0xf4, 0x21, 0x00


	//----- nvinfo : EIATTR_KPARAM_INFO
	.align		4
.L_61:
        /*0168*/ 	.byte	0x04, 0x17
        /*016a*/ 	.short	(.L_63 - .L_62)
.L_62:
        /*016c*/ 	.word	0x00000000
        /*0170*/ 	.short	0x0003
        /*0172*/ 	.short	0x0018
        /*0174*/ 	.byte	0x00, 0xf4, 0x21, 0x00


	//----- nvinfo : EIATTR_KPARAM_INFO
	.align		4
.L_63:
        /*0178*/ 	.byte	0x04, 0x17
        /*017a*/ 	.short	(.L_65 - .L_64)
.L_64:
        /*017c*/ 	.word	0x00000000
        /*0180*/ 	.short	0x0002
        /*0182*/ 	.short	0x0010
        /*0184*/ 	.byte	0x00, 0xf4, 0x21, 0x00


	//----- nvinfo : EIATTR_KPARAM_INFO
	.align		4
.L_65:
        /*0188*/ 	.byte	0x04, 0x17
        /*018a*/ 	.short	(.L_67 - .L_66)
.L_66:
        /*018c*/ 	.word	0x00000000
        /*0190*/ 	.short	0x0001
        /*0192*/ 	.short	0x0008
        /*0194*/ 	.byte	0x00, 0xf4, 0x21, 0x00


	//----- nvinfo : EIATTR_KPARAM_INFO
	.align		4
.L_67:
        /*0198*/ 	.byte	0x04, 0x17
        /*019a*/ 	.short	(.L_69 - .L_68)
.L_68:
        /*019c*/ 	.word	0x00000000
        /*01a0*/ 	.short	0x0000
        /*01a2*/ 	.short	0x0000
        /*01a4*/ 	.byte	0x00, 0xf4, 0x21, 0x00


	//----- nvinfo : EIATTR_AT_ENTRY_FRAGMENTS
	.align		4
.L_69:
        /*01a8*/ 	.byte	0x04, 0x4f
        /*01aa*/ 	.short	(.L_71 - .L_70)


	//   ....[0]....
.L_70:
        /*01ac*/ 	.word	0x00000004


	//----- nvinfo : EIATTR_RESERVED_SMEM_USED
	.align		4
.L_71:
        /*01b0*/ 	.byte	0x01, 0x41
	.zero		2


	//----- nvinfo : EIATTR_SPARSE_MMA_MASK
	.align		4
        /*01b4*/ 	.byte	0x03, 0x50
        /*01b6*/ 	.short	0x0000


	//----- nvinfo : EIATTR_TCGEN05_1CTA_USED
	.align		4
        /*01b8*/ 	.byte	0x01, 0x51
	.zero		2


	//----- nvinfo : EIATTR_MAXREG_COUNT
	.align		4
        /*01bc*/ 	.byte	0x03, 0x1b
        /*01be*/ 	.short	0x00ff


	//----- nvinfo : EIATTR_NUM_BARRIERS
	.align		4
        /*01c0*/ 	.byte	0x02, 0x4c
        /*01c2*/ 	.byte	0x01
	.zero		1


	//----- nvinfo : EIATTR_ANNOTATIONS
	.align		4
        /*01c4*/ 	.byte	0x04, 0x55
        /*01c6*/ 	.short	(.L_73 - .L_72)


	//   ....[0]....
.L_72:
        /*01c8*/ 	.word	0x00000001
        /*01cc*/ 	.byte	0xd0, 0x38, 0x00, 0x00, 0x01, 0x00, 0x00, 0x00, 0x10, 0x39, 0x00, 0x00, 0x01, 0x00, 0x00, 0x00
        /*01dc*/ 	.byte	0x40, 0x39, 0x00, 0x00, 0x01, 0x00, 0x00, 0x00, 0x70, 0x39, 0x00, 0x00, 0x01, 0x00, 0x00, 0x00
        /*01ec*/ 	.byte	0xa0, 0x39, 0x00, 0x00, 0x01, 0x00, 0x00, 0x00, 0x60, 0x61, 0x00, 0x00, 0x01, 0x00, 0x00, 0x00
        /*01fc*/ 	.byte	0x90, 0x67, 0x00, 0x00, 0x01, 0x00, 0x00, 0x00, 0xf0, 0x7f, 0x00, 0x00, 0x01, 0x00, 0x00, 0x00
        /*020c*/ 	.byte	0x10, 0x83, 0x00, 0x00, 0x01, 0x00, 0x00, 0x00, 0x20, 0x83, 0x00, 0x00, 0x01, 0x00, 0x00, 0x00
        /*021c*/ 	.byte	0x30, 0x83, 0x00, 0x00, 0x01, 0x00, 0x00, 0x00, 0x40, 0x83, 0x00, 0x00, 0x01, 0x00, 0x00, 0x00
        /*022c*/ 	.byte	0x60, 0x83, 0x00, 0x00, 0x01, 0x00, 0x00, 0x00, 0x40, 0x8c, 0x00, 0x00, 0x01, 0x00, 0x00, 0x00
        /*023c*/ 	.byte	0x50, 0x8c, 0x00, 0x00, 0x01, 0x00, 0x00, 0x00, 0xd0, 0xb5, 0x00, 0x00


	//----- nvinfo : EIATTR_INT_WARP_WIDE_INSTR_OFFSETS
	.align		4
.L_73:
        /*0248*/ 	.byte	0x04, 0x31
        /*024a*/ 	.short	(.L_75 - .L_74)


	//   ....[0]....
.L_74:
        /*024c*/ 	.word	0x00003c60


	//   ....[1]....
        /*0250*/ 	.word	0x00003c70


	//   ....[2]....
        /*0254*/ 	.word	0x000041a0


	//   ....[3]....
        /*0258*/ 	.word	0x00004250


	//   ....[4]....
        /*025c*/ 	.word	0x00008820


	//   ....[5]....
        /*0260*/ 	.word	0x00010290


	//   ....[6]....
        /*0264*/ 	.word	0x000102e0


	//----- nvinfo : EIATTR_COOP_GROUP_MASK_REGIDS
	.align		4
.L_75:
        /*0268*/ 	.byte	0x04, 0x29
        /*026a*/ 	.short	(.L_77 - .L_76)


	//   ....[0]....
.L_76:
        /*026c*/ 	.word	0xffffffff


	//   ....[1]....
        /*0270*/ 	.word	0xffffffff


	//   ....[2]....
        /*0274*/ 	.word	0xffffffff


	//   ....[3]....
        /*0278*/ 	.word	0xffffffff


	//----- nvinfo : EIATTR_COOP_GROUP_INSTR_OFFSETS
	.align		4
.L_77:
        /*027c*/ 	.byte	0x04, 0x28
        /*027e*/ 	.short	(.L_79 - .L_78)


	//   ....[0]....
.L_78:
        /*0280*/ 	.word	0x00000060


	//   ....[1]....
        /*0284*/ 	.word	0x00000320


	//   ....[2]....
        /*0288*/ 	.word	0x00010120


	//   ....[3]....
        /*028c*/ 	.word	0x00010390


	//----- nvinfo : EIATTR_VRC_CTA_INIT_COUNT
	.align		4
.L_79:
        /*0290*/ 	.byte	0x02, 0x4a
        /*0292*/ 	.byte	0x80
	.zero		1


	//----- nvinfo : EIATTR_MBARRIER_INSTR_OFFSETS
	.align		4
        /*0294*/ 	.byte	0x04, 0x39
        /*0296*/ 	.short	(.L_81 - .L_80)


	//   ....[0]....
.L_80:
        /*0298*/ 	.word	0x00003db0
        /*029c*/ 	.word	0x000000ff
        /*02a0*/ 	.word	0x00000000
        /*02a4*/ 	.short	0x0100
        /*02a6*/ 	.byte	0x08
	.zero		1


	//   ....[1]....
        /*02a8*/ 	.word	0x000041d0
        /*02ac*/ 	.word	0x000000ff
        /*02b0*/ 	.word	0x0001c008
        /*02b4*/ 	.short	0x0100
        /*02b6*/ 	.byte	0x0b
	.zero		1


	//   ....[2]....
        /*02b8*/ 	.word	0x000044c0
        /*02bc*/ 	.word	0x000000ff
        /*02c0*/ 	.word	0x00014000
        /*02c4*/ 	.short	0x0100
        /*02c6*/ 	.byte	0x0b
	.zero		1


	//   ....[3]....
        /*02c8*/ 	.word	0x00004a30
        /*02cc*/ 	.word	0x000000ff
        /*02d0*/ 	.word	0x00014000
        /*02d4*/ 	.short	0x010a
        /*02d6*/ 	.byte	0x0b
	.zero		1


	//   ....[4]....
        /*02d8*/ 	.word	0x00006230
        /*02dc*/ 	.word	0x000000ff
        /*02e0*/ 	.word	0x00014000
        /*02e4*/ 	.short	0x0108
        /*02e6*/ 	.byte	0x0b
	.zero		1


	//   ....[5]....
        /*02e8*/ 	.word	0x00008a00
        /*02ec*/ 	.word	0x000000ff
        /*02f0*/ 	.word	0x0001c010
        /*02f4*/ 	.short	0x0100
        /*02f6*/ 	.byte	0x0b
	.zero		1


	//   ....[6]....
        /*02f8*/ 	.word	0x00008c20
        /*02fc*/ 	.word	0x000000ff
        /*0300*/ 	.word	0x0001c010
        /*0304*/ 	.short	0x010a
        /*0306*/ 	.byte	0x0b
	.zero		1


	//   ....[7]....
        /*0308*/ 	.word	0x00008c90
        /*030c*/ 	.word	0x000000ff
        /*0310*/ 	.word	0x0001c010
        /*0314*/ 	.short	0x0108
        /*0316*/ 	.byte	0x0b
	.zero		1


	//   ....[8]....
        /*0318*/ 	.word	0x00008d00
        /*031c*/ 	.word	0x000000ff
        /*0320*/ 	.word	0x00000000
        /*0324*/ 	.short	0x010a
        /*0326*/ 	.byte	0x08
	.zero		1


	//   ....[9]....
        /*0328*/ 	.word	0x0000b860
        /*032c*/ 	.word	0x000000ff
        /*0330*/ 	.word	0x00000000
        /*0334*/ 	.short	0x010a
        /*0336*/ 	.byte	0x08
	.zero		1


	//   ....[10]....
        /*0338*/ 	.word	0x0000b9e0
        /*033c*/ 	.word	0x000000ff
        /*0340*/ 	.word	0x0001c000
        /*0344*/ 	.short	0x0108
        /*0346*/ 	.byte	0x0b
	.zero		1


	//   ....[11]....
        /*0348*/ 	.word	0x0000bab0
        /*034c*/ 	.word	0x000000ff
        /*0350*/ 	.word	0x0001c008
        /*0354*/ 	.short	0x0108
        /*0356*/ 	.byte	0x0b
	.zero		1


	//   ....[12]....
        /*0358*/ 	.word	0x000103b0
        /*035c*/ 	.word	0x000000ff
        /*0360*/ 	.word	0x00014000
        /*0364*/ 	.short	0x010a
        /*0366*/ 	.byte	0x0b
	.zero		1


	//   ....[13]....
        /*0368*/ 	.word	0x000103e0
        /*036c*/ 	.word	0x000000ff
        /*0370*/ 	.word	0x0001c010
        /*0374*/ 	.short	0x010a
        /*0376*/ 	.byte	0x0b
	.zero		1


	//   ....[14]....
        /*0378*/ 	.word	0x00010410
        /*037c*/ 	.word	0x000000ff
        /*0380*/ 	.word	0x00000000
        /*0384*/ 	.short	0x010a
        /*0386*/ 	.byte	0x08
	.zero		1


	//   ....[15]....
        /*0388*/ 	.word	0x00010440
        /*038c*/ 	.word	0x000000ff
        /*0390*/ 	.word	0x00000000
        /*0394*/ 	.short	0x010a
        /*0396*/ 	.byte	0x08
	.zero		1


	//----- nvinfo : EIATTR_NUM_MBARRIERS
	.align		4
.L_81:
        /*0398*/ 	.byte	0x03, 0x38
        /*039a*/ 	.short	0xffff


	//----- nvinfo : EIATTR_EXIT_INSTR_OFFSETS
	.align		4
        /*039c*/ 	.byte	0x04, 0x1c
        /*039e*/ 	.short	(.L_83 - .L_82)


	//   ....[0]....
.L_82:
        /*03a0*/ 	.word	0x000103a0


	//----- nvinfo : EIATTR_REQNTID
	.align		4
.L_83:
        /*03a4*/ 	.byte	0x04, 0x10
        /*03a6*/ 	.short	(.L_85 - .L_84)
.L_84:
        /*03a8*/ 	.word	0x00000100
        /*03ac*/ 	.word	0x00000001
        /*03b0*/ 	.word	0x00000001


	//----- nvinfo : EIATTR_CRS_STACK_SIZE
	.align		4
.L_85:
        /*03b4*/ 	.byte	0x04, 0x1e
        /*03b6*/ 	.short	(.L_87 - .L_86)
.L_86:
        /*03b8*/ 	.word	0x00000000


	//----- nvinfo : EIATTR_CBANK_PARAM_SIZE
	.align		4
.L_87:
        /*03bc*/ 	.byte	0x03, 0x19
        /*03be*/ 	.short	0x0088


	//----- nvinfo : EIATTR_PARAM_CBANK
	.align		4
        /*03c0*/ 	.byte	0x04, 0x0a
        /*03c2*/ 	.short	(.L_89 - .L_88)
	.align		4
.L_88:
        /*03c4*/ 	.word	index@(.nv.constant0.attn_fwd)
        /*03c8*/ 	.short	0x0380
        /*03ca*/ 	.short	0x0088


	//----- nvinfo : EIATTR_SW_WAR
	.align		4
.L_89:
        /*03cc*/ 	.byte	0x04, 0x36
        /*03ce*/ 	.short	(.L_91 - .L_90)
.L_90:
        /*03d0*/ 	.word	0x00000008
.L_91:


//--------------------- .nv.compat                --------------------------
	.section	.nv.compat,"",@"SHT_CUDA_COMPAT_INFO"
	.align	4
        /*0000*/ 	.byte	0x02, 0x02, 0x02, 0x00, 0x02, 0x05, 0x05, 0x00, 0x02, 0x03, 0x00, 0x00, 0x02, 0x06, 0x01, 0x00


//--------------------- .nv.callgraph             --------------------------
	.section	.nv.callgraph,"",@"SHT_CUDA_CALLGRAPH"
	.align	4
	.sectionentsize	8
	.align		4
        /*0000*/ 	.word	0x00000000
	.align		4
        /*0004*/ 	.word	0xffffffff
	.align		4
        /*0008*/ 	.word	0x00000000
	.align		4
        /*000c*/ 	.word	0xfffffffe
	.align		4
        /*0010*/ 	.word	0x00000000
	.align		4
        /*0014*/ 	.word	0xfffffffd
	.align		4
        /*0018*/ 	.word	0x00000000
	.align		4
        /*001c*/ 	.word	0xfffffffc


//--------------------- .nv.constant4             --------------------------
	.section	.nv.constant4,"a",@progbits
	.align	8
	.align		8
.nv.constant4:
        /*0000*/ 	.dword	_$_str


//--------------------- .text.attn_fwd            --------------------------
	.section	.text.attn_fwd,"ax",@progbits
	.align	128
        .global         attn_fwd
        .type           attn_fwd,@function
        .size           attn_fwd,(.L_x_28 - attn_fwd)
        .other          attn_fwd,@"STO_CUDA_ENTRY STV_DEFAULT"
attn_fwd:
.text.attn_fwd:
[----:B------:R-:W0:Y:S01]  /*0000*/  LDC R1, c[0x0][0x37c] ;  /* 0x0000df00ff017b82 */ /* 0x000e220000000800 */
[----:B------:R-:W1:Y:S01]  /*0010*/  S2R R0, SR_TID.X ;  /* 0x0000000000007919 */ /* 0x000e620000002100 */
[----:B0-----:R-:W-:Y:S02]  /*0020*/  IADD3 R1, PT, PT, R1, -0x40, RZ ;  /* 0xffffffc001017810 */ /* 0x001fe40007ffe0ff */
[----:B-1----:R-:W-:-:S13]  /*0030*/  ISETP.GE.U32.AND P0, PT, R0, 0x20, PT ;  /* 0x000000200000780c */ /* 0x002fda0003f06070 */
[----:B------:R-:W-:Y:S05]  /*0040*/  @P0 BRA `(.L_x_0) ;  /* 0x0000000000b80947 */ /* 0x000fea0003800000 */
[----:B------:R-:W0:Y:S01]  /*0050*/  S2UR UR6, SR_CgaCtaId ;  /* 0x00000000000679c3 */ /* 0x000e220000008800 */
[----:B------:R-:W-:Y:S01]  /*0060*/  NOP ;  /* 0x0000000000007918 */ /* 0x000fe20000000000 */
[----:B------:R-:W-:Y:S02]  /*0070*/  UMOV UR4, 0x40 ;  /* 0x0000004000047882 */ /* 0x000fe40000000000 */
[----:B0-----:R-:W-:-:S09]  /*0080*/  ULEA UR4, UR6, UR4, 0x18 ;  /* 0x0000000406047291 */ /* 0x001fd2000f8ec0ff */
[----:B------:R-:W0:Y:S01]  /*0090*/  LDS.U8 R0, [UR4] ;  /* 0x00000004ff007984 */ /* 0x000e220008000000 */
[----:B------:R-:W-:Y:S02]  /*00a0*/  UMOV UR4, 0x400 ;  /* 0x0000040000047882 */ /* 0x000fe40000000000 */
[----:B------:R-:W-:Y:S01]  /*00b0*/  ULEA UR4, UR6, UR4, 0x18 ;  /* 0x0000000406047291 */ /* 0x000fe2000f8ec0ff */
[----:B0-----:R-:W-:-:S13]  /*00c0*/  ISETP.NE.AND P1, PT, R0, RZ, PT ;  /* 0x000000ff0000720c */ /* 0x001fda0003f25270 */
[----:B------:R-:W-:Y:S05]  /*00d0*/  @P1 BRA `(.L_x_1) ;  /* 0x00000000007c1947 */ /* 0x000fea0003800000 */
[----:B------:R-:W-:-:S13]  /*00e0*/  ELECT P1, URZ, PT ;  /* 0x0000000000ff782f */ /* 0x000fda0003820000 */
[----:B------:R-:W-:Y:S05]  /*00f0*/  @!P1 BRA `(.L_x_2) ;  /* 0x0000000000849947 */ /* 0x000fea0003800000 */
[----:B------:R-:W-:Y:S01]  /*0100*/  UMOV UR5, 0x10 ;  /* 0x0000001000057882 */ /* 0x000fe20000000000 */
[----:B------:R-:W-:Y:S01]  /*0110*/  HFMA2 R4, -RZ, RZ, 0, 5.9604644775390625e-08 ;  /* 0x00000001ff047431 */ /* 0x000fe200000001ff */
[----:B------:R-:W-:-:S03]  /*0120*/  MOV R5, 0xffff ;  /* 0x0000ffff00057802 */ /* 0x000fc60000000f00 */
[----:B------:R-:W-:Y:S04]  /*0130*/  DEPBAR.LE SB0, 0x36 ;  /* 0x00008d800000791a */ /* 0x000fe80000000000 */
[----:B------:R-:W0:Y:S02]  /*0140*/  UTCATOMSWS.FIND_AND_SET.ALIGN UP0, UR5, UR5 ;  /* 0x00000005000575e3 */ /* 0x000e240008000800 */
[----:B0-----:R-:W-:-:S04]  /*0150*/  PLOP3.LUT P1, PT, PT, PT, UP0, 0x80, 0x8 ;  /* 0x000000000008781c */ /* 0x001fc80003f2f008 */
[----:B------:R-:W-:-:S04]  /*0160*/  SEL R0, RZ, 0xffffffff, !P1 ;  /* 0xffffffffff007807 */ /* 0x000fc80004800000 */
[----:B------:R-:W-:Y:S02]  /*0170*/  ISETP.NE.AND P1, PT, R0, RZ, PT ;  /* 0x000000ff0000720c */ /* 0x000fe40003f25270 */
[----:B------:R-:W-:-:S11]  /*0180*/  MOV R0, UR5 ;  /* 0x0000000500007c02 */ /* 0x000fd60008000f00 */
[----:B------:R-:W-:Y:S05]  /*0190*/  @P1 BRA `(.L_x_3) ;  /* 0x0000000000241947 */ /* 0x000fea0003800000 */
.L_x_4:
[----:B------:R-:W-:Y:S05]  /*01a0*/  NANOSLEEP 0x64 ;  /* 0x000000640000795d */ /* 0x000fea0003800000 */
[----:B------:R-:W-:-:S05]  /*01b0*/  UMOV UR5, 0x10 ;  /* 0x0000001000057882 */ /* 0x000fca0000000000 */
[----:B------:R-:W-:Y:S04]  /*01c0*/  DEPBAR.LE SB0, 0x36 ;  /* 0x00008d800000791a */ /* 0x000fe80000000000 */
[----:B------:R-:W0:Y:S02]  /*01d0*/  UTCATOMSWS.FIND_AND_SET.ALIGN UP0, UR5, UR5 ;  /* 0x00000005000575e3 */ /* 0x000e240008000800 */
[----:B0-----:R-:W-:-:S04]  /*01e0*/  PLOP3.LUT P1, PT, PT, PT, UP0, 0x80, 0x8 ;  /* 0x000000000008781c */ /* 0x001fc80003f2f008 */
[----:B------:R-:W-:-:S04]  /*01f0*/  SEL R0, RZ, 0xffffffff, !P1 ;  /* 0xffffffffff007807 */ /* 0x000fc80004800000 */
[----:B------:R-:W-:Y:S02]  /*0200*/  ISETP.NE.AND P1, PT, R0, RZ, PT ;  /* 0x000000ff0000720c */ /* 0x000fe40003f25270 */
[----:B------:R-:W-:-:S11]  /*0210*/  MOV R0, UR5 ;  /* 0x0000000500007c02 */ /* 0x000fd60008000f00 */
[----:B------:R-:W-:Y:S05]  /*0220*/  @!P1 BRA `(.L_x_4) ;  /* 0xfffffffc00dc9947 */ /* 0x000fea000383ffff */
.L_x_3:
[----:B------:R-:W-:Y:S01]  /*0230*/  IADD3 R3, PT, PT, R0, 0x10, RZ ;  /* 0x0000001000037810 */ /* 0x000fe20007ffe0ff */
[----:B------:R-:W-:Y:S01]  /*0240*/  UMOV UR5, 0x50 ;  /* 0x0000005000057882 */ /* 0x000fe20000000000 */
[----:B------:R-:W-:Y:S01]  /*0250*/  SHF.L.U32 R2, R5, R0, RZ ;  /* 0x0000000005027219 */ /* 0x000fe200000006ff */
[----:B------:R-:W-:Y:S01]  /*0260*/  ULEA UR5, UR6, UR5, 0x18 ;  /* 0x0000000506057291 */ /* 0x000fe2000f8ec0ff */
[----:B------:R-:W-:Y:S02]  /*0270*/  SHF.L.U32 R3, R4, R3, RZ ;  /* 0x0000000304037219 */ /* 0x000fe400000006ff */
[----:B------:R-:W-:Y:S02]  /*0280*/  SHF.L.U32 R0, R0, 0x5, RZ ;  /* 0x0000000500007819 */ /* 0x000fe400000006ff */
[----:B------:R-:W-:-:S05]  /*0290*/  LOP3.LUT R2, R3, R2, RZ, 0xfc, !PT ;  /* 0x0000000203027212 */ /* 0x000fca00078efcff */
[----:B------:R0:W-:Y:S04]  /*02a0*/  ATOMS.OR RZ, [UR5], R2 ;  /* 0x00000002ffff798c */ /* 0x0001e8000b000005 */
[----:B------:R0:W-:Y:S01]  /*02b0*/  STS [UR4], R0 ;  /* 0x00000000ff007988 */ /* 0x0001e20008000804 */
[----:B------:R-:W-:Y:S05]  /*02c0*/  BRA `(.L_x_2) ;  /* 0x0000000000107947 */ /* 0x000fea0003800000 */
.L_x_1:
[----:B------:R-:W-:Y:S02]  /*02d0*/  MOV R0, 0xffffffff ;  /* 0xffffffff00007802 */ /* 0x000fe40000000f00 */
[----:B------:R-:W-:-:S03]  /*02e0*/  MOV R2, 0x310 ;  /* 0x0000031000027802 */ /* 0x000fc60000000f00 */
[----:B------:R0:W-:Y:S04]  /*02f0*/  STS [UR4], R0 ;  /* 0x00000000ff007988 */ /* 0x0001e80008000804 */
[----:B0-----:R-:W-:Y:S05]  /*0300*/  CALL.REL.NOINC `($__internal_1_$__cuda_sm10x_tcgen05_guardrail_trap_phase_invalid_during_alloc) ;  /* 0x0000010000647944 */ /* 0x001fea0003c00000 */
.L_x_2:
[----:B------:R-:W-:Y:S05]  /*0310*/  WARPSYNC.ALL ;  /* 0x0000000000007948 */ /* 0x000fea0003800000 */
[----:B------:R-:W-:Y:S01]  /*0320*/  NOP ;  /* 0x0000000000007918 */ /* 0x000fe20000000000 */
.L_x_0:
[----:B0-----:R-:W0:Y:S01]  /*0330*/  S2R R0, SR_TID.X ;  /* 0x0000000000007919 */ /* 0x001e220000002100 */
[----:B------:R-:W1:Y:S01]  /*0340*/  S2UR UR8, SR_CgaCtaId ;  /* 0x00000000000879c3 */ /* 0x000e620000008800 */
[----:B------:R-:W2:Y:S01]  /*0350*/  LDCU.64 UR4, c[0x0][0x3b0] ;  /* 0x00007600ff0477ac */ /* 0x000ea20008000a00 */
[----:B------:R-:W3:Y:S01]  /*0360*/  S2R R3, SR_CTAID.X ;  /* 0x0000000000037919 */ /* 0x000ee20000002500 */
[----:B------:R-:W-:Y:S01]  /*0370*/  UMOV UR11, 0x400 ;  /* 0x00000400000b7882 */ /* 0x000fe20000000000 */
[----:B------:R-:W4:Y:S04]  /*0380*/  LDCU.64 UR6, c[0x0][0x3b0] ;  /* 0x00007600ff0677ac */ /* 0x000f280008000a00 */
[----:B------:R-:W2:Y:S01]  /*0390*/  S2UR UR10, SR_CTAID.Y ;  /* 0x00000000000a79c3 */ /* 0x000ea20000002600 */
[----:B------:R-:W0:Y:S07]  /*03a0*/  LDCU.64 UR14, c[0x0][0x358] ;  /* 0x00006b00ff0e77ac */ /* 0x000e2e0008000a00 */
[----:B------:R-:W3:Y:S01]  /*03b0*/  LDC.64 R6, c[0x0][0x380] ;  /* 0x0000e000ff067b82 */ /* 0x000ee20000000a00 */
[----:B-1----:R-:W-:-:S07]  /*03c0*/  ULEA UR11, UR8, UR11, 0x18 ;  /* 0x0000000b080b7291 */ /* 0x002fce000f8ec0ff */
[----:B------:R-:W-:Y:S08]  /*03d0*/  BAR.SYNC.DEFER_BLOCKING 0x0 ;  /* 0x0000000000007b1d */ /* 0x000ff00000010000 */
[----:B------:R-:W1:Y:S01]  /*03e0*/  LDC.64 R248, c[0x0][0x380] ;  /* 0x0000e000fff87b82 */ /* 0x000e620000000a00 */
[----:B0-----:R-:W-:Y:S01]  /*03f0*/  LOP3.LUT R0, R0, 0xff, RZ, 0xc0, !PT ;  /* 0x000000ff00007812 */ /* 0x001fe200078ec0ff */
[----:B--2---:R-:W-:-:S02]  /*0400*/  UIMAD UR4, UR10, UR4, URZ ;  /* 0x000000040a0472a4 */ /* 0x004fc4000f8e02ff */
[----:B----4-:R-:W-:Y:S01]  /*0410*/  UIMAD UR6, UR10, UR6, URZ ;  /* 0x000000060a0672a4 */ /* 0x010fe2000f8e02ff */
[----:B---3--:R-:W-:Y:S01]  /*0420*/  LEA R252, R3, R0, 0x8 ;  /* 0x0000000003fc7211 */ /* 0x008fe200078e40ff */
[----:B------:R-:W-:Y:S02]  /*0430*/  USHF.L.U32 UR9, UR4, 0x1, URZ ;  /* 0x0000000104097899 */ /* 0x000fe400080006ff */
[----:B------:R-:W0:Y:S02]  /*0440*/  LDC R66, c[0x0][0x3b8] ;  /* 0x0000ee00ff427b82 */ /* 0x000e240000000800 */
[C---:B------:R-:W-:Y:S01]  /*0450*/  IMAD R0, R252.reuse, UR5, RZ ;  /* 0x00000005fc007c24 */ /* 0x040fe2000f8e02ff */
[----:B------:R-:W-:Y:S01]  /*0460*/  UIMAD.WIDE UR4, UR4, 0x2, URZ ;  /* 0x00000002040478a5 */ /* 0x000fe2000f8e02ff */
[----:B------:R-:W-:Y:S01]  /*0470*/  IMAD R4, R252, UR7, RZ ;  /* 0x00000007fc047c24 */ /* 0x000fe2000f8e02ff */
[----:B------:R-:W-:Y:S02]  /*0480*/  USHF.L.U32 UR7, UR6, 0x1, URZ ;  /* 0x0000000106077899 */ /* 0x000fe400080006ff */
[C---:B------:R-:W-:Y:S01]  /*0490*/  SHF.L.U32 R3, R0.reuse, 0x1, RZ ;  /* 0x0000000100037819 */ /* 0x040fe200000006ff */
[----:B------:R-:W-:Y:S01]  /*04a0*/  IMAD.HI R0, R0, 0x2, RZ ;  /* 0x0000000200007827 */ /* 0x000fe200078e02ff */
[C---:B------:R-:W-:Y:S01]  /*04b0*/  SHF.L.U32 R5, R4.reuse, 0x1, RZ ;  /* 0x0000000104057819 */ /* 0x040fe200000006ff */
[----:B------:R-:W2:Y:S01]  /*04c0*/  LDS R250, [UR11] ;  /* 0x0000000bfffa7984 */ /* 0x000ea20008000800 */
[----:B------:R-:W-:Y:S01]  /*04d0*/  IADD3 R2, P2, P1, R3, UR9, R6 ;  /* 0x0000000903027c10 */ /* 0x000fe2000f95e006 */
[----:B------:R-:W-:-:S03]  /*04e0*/  IMAD.HI R104, R4, 0x2, RZ ;  /* 0x0000000204687827 */ /* 0x000fc600078e02ff */
[----:B------:R-:W-:Y:S01]  /*04f0*/  IADD3.X R3, PT, PT, R0, UR5, R7, P2, P1 ;  /* 0x0000000500037c10 */ /* 0x000fe200097e2407 */
[----:B------:R-:W-:Y:S01]  /*0500*/  BAR.SYNC.DEFER_BLOCKING 0x0 ;  /* 0x0000000000007b1d */ /* 0x000fe20000010000 */
[----:B------:R-:W-:Y:S01]  /*0510*/  UIMAD.WIDE UR4, UR6, 0x2, URZ ;  /* 0x00000002060478a5 */ /* 0x000fe2000f8e02ff */
[----:B-1----:R-:W-:Y:S01]  /*0520*/  IADD3 R248, P1, P2, R5, UR7, R248 ;  /* 0x0000000705f87c10 */ /* 0x002fe2000fa3e0f8 */
[----:B0-----:R-:W-:-:S04]  /*0530*/  IMAD R5, R66, 0xf2, RZ ;  /* 0x000000f242057824 */ /* 0x001fc800078e02ff */
[----:B------:R-:W-:Y:S01]  /*0540*/  IADD3.X R104, PT, PT, R104, UR5, R249, P1, P2 ;  /* 0x0000000568687c10 */ /* 0x000fe20008fe44f9 */
[C---:B------:R-:W-:Y:S02]  /*0550*/  IMAD R7, R66.reuse, 0xf4, RZ ;  /* 0x000000f442077824 */ /* 0x040fe400078e02ff */
[C---:B------:R-:W-:Y:S01]  /*0560*/  IMAD R11, R66.reuse, 0xf8, RZ ;  /* 0x000000f8420b7824 */ /* 0x040fe200078e02ff */
[-C--:B------:R-:W-:Y:S01]  /*0570*/  IADD3 RZ, P6, PT, R5, R248.reuse, RZ ;  /* 0x000000f805ff7210 */ /* 0x080fe20007fde0ff */
[C---:B------:R-:W-:Y:S01]  /*0580*/  IMAD R9, R66.reuse, 0xf6, RZ ;  /* 0x000000f642097824 */ /* 0x040fe200078e02ff */
[C---:B------:R-:W-:Y:S01]  /*0590*/  SHF.L.U32 R5, R66.reuse, 0x4, RZ ;  /* 0x0000000442057819 */ /* 0x040fe200000006ff */
[C---:B------:R-:W-:Y:S01]  /*05a0*/  IMAD R15, R66.reuse, 0x50, RZ ;  /* 0x00000050420f7824 */ /* 0x040fe200078e02ff */
[CC--:B------:R-:W-:Y:S01]  /*05b0*/  LEA R4, P5, R66.reuse, R248.reuse, 0x5 ;  /* 0x000000f842047211 */ /* 0x0c0fe200078a28ff */
[C---:B------:R-:W-:Y:S01]  /*05c0*/  IMAD R74, R66.reuse, 0x48, RZ ;  /* 0x00000048424a7824 */ /* 0x040fe200078e02ff */
[-C--:B------:R-:W-:Y:S01]  /*05d0*/  IADD3 RZ, P3, PT, R7, R248.reuse, RZ ;  /* 0x000000f807ff7210 */ /* 0x080fe20007f7e0ff */
[C---:B------:R-:W-:Y:S01]  /*05e0*/  IMAD R13, R66.reuse, 0xa0, RZ ;  /* 0x000000a0420d7824 */ /* 0x040fe200078e02ff */
[----:B------:R0:W5:Y:S01]  /*05f0*/  LDG.E.U16 R0, desc[UR14][R2.64] ;  /* 0x0000000e02007981 */ /* 0x000162000c1e1500 */
[-C--:B------:R-:W-:Y:S01]  /*0600*/  IADD3 RZ, P2, PT, R11, R248.reuse, RZ ;  /* 0x000000f80bff7210 */ /* 0x080fe20007f5e0ff */
[C---:B------:R-:W-:Y:S01]  /*0610*/  IMAD R11, R66.reuse, 0x90, RZ ;  /* 0x00000090420b7824 */ /* 0x040fe200078e02ff */
[C---:B------:R-:W-:Y:S01]  /*0620*/  SHF.L.U32 R7, R66.reuse, 0x5, RZ ;  /* 0x0000000542077819 */ /* 0x040fe200000006ff */
[C---:B------:R-:W-:Y:S01]  /*0630*/  IMAD R70, R66.reuse, 0x28, RZ ;  /* 0x0000002842467824 */ /* 0x040fe200078e02ff */
[----:B------:R-:W-:Y:S01]  /*0640*/  IADD3 RZ, P1, PT, R9, R248, RZ ;  /* 0x000000f809ff7210 */ /* 0x000fe20007f3e0ff */
[C---:B------:R-:W-:Y:S01]  /*0650*/  IMAD R17, R66.reuse, 0xb0, RZ ;  /* 0x000000b042117824 */ /* 0x040fe200078e02ff */
[----:B------:R-:W-:Y:S01]  /*0660*/  LEA.HI.X.SX32 R5, R5, R104, 0x1, P5 ;  /* 0x0000006805057211 */ /* 0x000fe200028f0eff */
[C---:B------:R-:W-:Y:S01]  /*0670*/  IMAD R21, R66.reuse, 0x30, RZ ;  /* 0x0000003042157824 */ /* 0x040fe200078e02ff */
[C---:B------:R-:W-:Y:S01]  /*0680*/  SHF.L.U32 R9, R66.reuse, 0x6, RZ ;  /* 0x0000000642097819 */ /* 0x040fe200000006ff */
[C---:B------:R-:W-:Y:S01]  /*0690*/  IMAD R126, R66.reuse, 0x58, RZ ;  /* 0x00000058427e7824 */ /* 0x040fe200078e02ff */
[C---:B0-----:R-:W-:Y:S01]  /*06a0*/  SHF.L.U32 R3, R66.reuse, 0x3, RZ ;  /* 0x0000000342037819 */ /* 0x041fe200000006ff */
[C---:B------:R-:W-:Y:S01]  /*06b0*/  IMAD R23, R66.reuse, 0x60, RZ ;  /* 0x0000006042177824 */ /* 0x040fe200078e02ff */
[CC--:B------:R-:W-:Y:S01]  /*06c0*/  LEA R2, P4, R66.reuse, R248.reuse, 0x4 ;  /* 0x000000f842027211 */ /* 0x0c0fe200078820ff */
[C---:B------:R-:W-:Y:S01]  /*06d0*/  IMAD R124, R66.reuse, 0x18, RZ ;  /* 0x00000018427c7824 */ /* 0x040fe200078e02ff */
[C---:B------:R-:W-:Y:S01]  /*06e0*/  LEA R8, P5, R66.reuse, R248, 0x7 ;  /* 0x000000f842087211 */ /* 0x040fe200078a38ff */
[C---:B------:R-:W-:Y:S01]  /*06f0*/  IMAD R25, R66.reuse, 0xc0, RZ ;  /* 0x000000c042197824 */ /* 0x040fe200078e02ff */
[----:B------:R-:W-:Y:S01]  /*0700*/  LEA.HI.X.SX32 R3, R3, R104, 0x1, P4 ;  /* 0x0000006803037211 */ /* 0x000fe200020f0eff */
[C---:B------:R-:W-:Y:S01]  /*0710*/  IMAD R27, R66.reuse, 0xd0, RZ ;  /* 0x000000d0421b7824 */ /* 0x040fe200078e02ff */
[C---:B------:R-:W-:Y:S01]  /*0720*/  LEA R6, P4, R66.reuse, R248, 0x6 ;  /* 0x000000f842067211 */ /* 0x040fe200078830ff */
[C---:B------:R-:W-:Y:S01]  /*0730*/  IMAD R29, R66.reuse, 0x38, RZ ;  /* 0x00000038421d7824 */ /* 0x040fe200078e02ff */
[-C--:B------:R-:W-:Y:S01]  /*0740*/  LEA.HI.X.SX32 R9, R9, R104.reuse, 0x1, P5 ;  /* 0x0000006809097211 */ /* 0x080fe200028f0eff */
[C---:B------:R-:W-:Y:S01]  /*0750*/  IMAD R80, R66.reuse, 0x68, RZ ;  /* 0x0000006842507824 */ /* 0x040fe200078e02ff */
[----:B------:R-:W-:Y:S01]  /*0760*/  LEA.HI.X.SX32 R7, R7, R104, 0x1, P4 ;  /* 0x0000006807077211 */ /* 0x000fe200020f0eff */
[C---:B------:R-:W-:Y:S01]  /*0770*/  IMAD R31, R66.reuse, 0x70, RZ ;  /* 0x00000070421f7824 */ /* 0x040fe200078e02ff */
[-C--:B------:R-:W-:Y:S01]  /*0780*/  IADD3 R10, P4, PT, R11, R248.reuse, RZ ;  /* 0x000000f80b0a7210 */ /* 0x080fe20007f9e0ff */
[C---:B------:R-:W-:Y:S01]  /*0790*/  IMAD R161, R66.reuse, 0x1c, RZ ;  /* 0x0000001c42a17824 */ /* 0x040fe200078e02ff */
[----:B------:R-:W-:Y:S01]  /*07a0*/  IADD3 R12, P5, PT, R15, R248, RZ ;  /* 0x000000f80f0c7210 */ /* 0x000fe20007fbe0ff */
[----:B------:R-:W-:Y:S01]  /*07b0*/  IMAD R237, R66, 0xe0, RZ ;  /* 0x000000e042ed7824 */ /* 0x000fe200078e02ff */
[----:B------:R-:W-:Y:S01]  /*07c0*/  LEA.HI.X.SX32 R11, R74, R104, 0x1, P4 ;  /* 0x000000684a0b7211 */ /* 0x000fe200020f0eff */
[C---:B------:R-:W-:Y:S01]  /*07d0*/  IMAD R32, R66.reuse, 0xf0, RZ ;  /* 0x000000f042207824 */ /* 0x040fe200078e02ff */
[----:B------:R-:W-:Y:S01]  /*07e0*/  IADD3 R14, P4, PT, R13, R248, RZ ;  /* 0x000000f80d0e7210 */ /* 0x000fe20007f9e0ff */
[----:B------:R-:W-:Y:S01]  /*07f0*/  IMAD R33, R66, 0x82, RZ ;  /* 0x0000008242217824 */ /* 0x000fe200078e02ff */
[----:B------:R-:W-:Y:S01]  /*0800*/  LEA.HI.X.SX32 R13, R70, R104, 0x1, P5 ;  /* 0x00000068460d7211 */ /* 0x000fe200028f0eff */
[C---:B------:R-:W-:Y:S01]  /*0810*/  IMAD R148, R66.reuse, 0x78, RZ ;  /* 0x0000007842947824 */ /* 0x040fe200078e02ff */
[----:B------:R-:W-:Y:S01]  /*0820*/  IADD3 R16, P5, PT, R17, R248, RZ ;  /* 0x000000f811107210 */ /* 0x000fe20007fbe0ff */
[C---:B------:R-:W-:Y:S01]  /*0830*/  IMAD R63, R66.reuse, 0x92, RZ ;  /* 0x00000092423f7824 */ /* 0x040fe200078e02ff */
[----:B------:R-:W-:Y:S01]  /*0840*/  LEA.HI.X.SX32 R15, R15, R104, 0x1, P4 ;  /* 0x000000680f0f7211 */ /* 0x000fe200020f0eff */
        /* <DEDUP_REMOVED lines=28> */
[----:B------:R-:W-:Y:S01]  /*0a10*/  IMAD R53, R66, 0x19, RZ ;  /* 0x0000001942357824 */ /* 0x000fe200078e02ff */
[----:B------:R-:W-:Y:S01]  /*0a20*/  IADD3 R32, P5, PT, R32, R248, RZ ;  /* 0x000000f820207210 */ /* 0x000fe20007fbe0ff */
[C---:B------:R-:W-:Y:S01]  /*0a30*/  IMAD R85, R66.reuse, 0x42, RZ ;  /* 0x0000004242557824 */ /* 0x040fe200078e02ff */
[----:B------:R-:W-:Y:S01]  /*0a40*/  LEA.HI.X.SX32 R31, R31, R104, 0x1, P4 ;  /* 0x000000681f1f7211 */ /* 0x000fe200020f0eff */
[C---:B------:R-:W-:Y:S01]  /*0a50*/  IMAD R89, R66.reuse, 0x52, RZ ;  /* 0x0000005242597824 */ /* 0x040fe200078e02ff */
[----:B------:R-:W-:Y:S01]  /*0a60*/  IADD3 R34, P4, PT, R33, R248, RZ ;  /* 0x000000f821227210 */ /* 0x000fe20007f9e0ff */
[C---:B------:R-:W-:Y:S01]  /*0a70*/  IMAD R57, R66.reuse, 0x29, RZ ;  /* 0x0000002942397824 */ /* 0x040fe200078e02ff */
[C---:B------:R-:W-:Y:S01]  /*0a80*/  LEA R35, R66.reuse, R66, 0x6 ;  /* 0x0000004242237211 */ /* 0x040fe200078e30ff */
        /* <DEDUP_REMOVED lines=27> */
[C---:B------:R-:W-:Y:S01]  /*0c40*/  LEA R49, R66.reuse, R66, 0x3 ;  /* 0x0000004242317211 */ /* 0x040fe200078e18ff */
[C---:B------:R-:W-:Y:S01]  /*0c50*/  IMAD R87, R66.reuse, 0xb4, RZ ;  /* 0x000000b442577824 */ /* 0x040fe200078e02ff */
        /* <DEDUP_REMOVED lines=28> */
[C---:B------:R-:W-:Y:S01]  /*0e20*/  SHF.L.U32 R83, R66.reuse, 0x1, RZ ;  /* 0x0000000142537819 */ /* 0x040fe200000006ff */
        /* <DEDUP_REMOVED lines=17> */
[C---:B------:R-:W-:Y:S01]  /*0f40*/  LEA.HI.X.SX32 R63, R66.reuse, R104, 0x1, P4 ;  /* 0x00000068423f7211 */ /* 0x040fe200020f0eff */
[----:B------:R-:W-:Y:S01]  /*0f50*/  IMAD R171, R66, 0x74, RZ ;  /* 0x0000007442ab7824 */ /* 0x000fe200078e02ff */
        /* <DEDUP_REMOVED lines=24> */
[C---:B------:R-:W-:Y:S01]  /*10e0*/  LEA R82, P4, R66.reuse, R248, 0x2 ;  /* 0x000000f842527211 */ /* 0x040fe200078810ff */
        /* <DEDUP_REMOVED lines=16> */
[----:B------:R-:W-:Y:S01]  /*11f0*/  IMAD R125, R66, 0xc, RZ ;  /* 0x0000000c427d7824 */ /* 0x000fe200078e02ff */
        /* <DEDUP_REMOVED lines=20> */
[-C--:B------:R-:W-:Y:S01]  /*1340*/  LEA.HI.X.SX32 R101, R101, R104.reuse, 0x1, P4 ;  /* 0x0000006865657211 */ /* 0x080fe200020f0eff */
[----:B------:R-:W-:Y:S01]  /*1350*/  IMAD R169, R66, 0x6c, RZ ;  /* 0x0000006c42a97824 */ /* 0x000fe200078e02ff */
[----:B------:R-:W-:Y:S01]  /*1360*/  LEA.HI.X.SX32 R105, R186, R104, 0x1, P3 ;  /* 0x00000068ba697211 */ /* 0x000fe200018f0eff */
[C---:B------:R-:W-:Y:S01]  /*1370*/  IMAD R170, R66.reuse, 0xe8, RZ ;  /* 0x000000e842aa7824 */ /* 0x040fe200078e02ff */
[-C--:B------:R-:W-:Y:S01]  /*1380*/  IADD3 R108, P4, PT, R167, R248.reuse, RZ ;  /* 0x000000f8a76c7210 */ /* 0x080fe20007f9e0ff */
[C---:B------:R-:W-:Y:S01]  /*1390*/  IMAD R173, R66.reuse, 0xe, RZ ;  /* 0x0000000e42ad7824 */ /* 0x040fe200078e02ff */
[----:B------:R-:W-:Y:S01]  /*13a0*/  IADD3 R106, P3, PT, R157, R248, RZ ;  /* 0x000000f89d6a7210 */ /* 0x000fe20007f7e0ff */
[C---:B------:R-:W-:Y:S01]  /*13b0*/  IMAD R179, R66.reuse, 0x25, RZ ;  /* 0x0000002542b37824 */ /* 0x040fe200078e02ff */
[----:B------:R-:W-:Y:S01]  /*13c0*/  LEA.HI.X.SX32 R97, R97, R104, 0x1, P5 ;  /* 0x0000006861617211 */ /* 0x000fe200028f0eff */
[C---:B------:R-:W-:Y:S01]  /*13d0*/  IMAD R192, R66.reuse, 0x8a, RZ ;  /* 0x0000008a42c07824 */ /* 0x040fe200078e02ff */
[----:B------:R-:W-:Y:S01]  /*13e0*/  IADD3 R102, P5, PT, R107, R248, RZ ;  /* 0x000000f86b667210 */ /* 0x000fe20007fbe0ff */
[C---:B------:R-:W-:Y:S01]  /*13f0*/  IMAD R190, R66.reuse, 0x5c, RZ ;  /* 0x0000005c42be7824 */ /* 0x040fe200078e02ff */
[-C--:B------:R-:W-:Y:S01]  /*1400*/  LEA.HI.X.SX32 R109, R109, R104.reuse, 0x1, P4 ;  /* 0x000000686d6d7211 */ /* 0x080fe200020f0eff */
[C---:B------:R-:W-:Y:S01]  /*1410*/  IMAD R193, R66.reuse, 0x45, RZ ;  /* 0x0000004542c17824 */ /* 0x040fe200078e02ff */
[----:B------:R-:W-:Y:S01]  /*1420*/  LEA.HI.X.SX32 R107, R107, R104, 0x1, P3 ;  /* 0x000000686b6b7211 */ /* 0x000fe200018f0eff */
[C---:B------:R-:W-:Y:S01]  /*1430*/  IMAD R181, R66.reuse, 0x2d, RZ ;  /* 0x0000002d42b57824 */ /* 0x040fe200078e02ff */
[-C--:B------:R-:W-:Y:S01]  /*1440*/  IADD3 R114, P4, PT, R111, R248.reuse, RZ ;  /* 0x000000f86f727210 */ /* 0x080fe20007f9e0ff */
[----:B------:R-:W-:Y:S01]  /*1450*/  IMAD R185, R66, 0x35, RZ ;  /* 0x0000003542b97824 */ /* 0x000fe200078e02ff */
[----:B------:R-:W-:Y:S01]  /*1460*/  IADD3 R112, P3, PT, R112, R248, RZ ;  /* 0x000000f870707210 */ /* 0x000fe20007f7e0ff */
[C---:B------:R-:W-:Y:S01]  /*1470*/  IMAD R245, R66.reuse, 0xda, RZ ;  /* 0x000000da42f57824 */ /* 0x040fe200078e02ff */
[-C--:B------:R-:W-:Y:S01]  /*1480*/  LEA.HI.X.SX32 R115, R115, R104.reuse, 0x1, P4 ;  /* 0x0000006873737211 */ /* 0x080fe200020f0eff */
[C---:B------:R-:W-:Y:S01]  /*1490*/  IMAD R177, R66.reuse, 0x1d, RZ ;  /* 0x0000001d42b17824 */ /* 0x040fe200078e02ff */
[----:B------:R-:W-:Y:S01]  /*14a0*/  LEA.HI.X.SX32 R113, R113, R104, 0x1, P3 ;  /* 0x0000006871717211 */ /* 0x000fe200018f0eff */
[----:B------:R-:W-:Y:S01]  /*14b0*/  IMAD R189, R66, 0x1e, RZ ;  /* 0x0000001e42bd7824 */ /* 0x000fe200078e02ff */
[-C--:B------:R-:W-:Y:S01]  /*14c0*/  IADD3 R122, P4, PT, R122, R248.reuse, RZ ;  /* 0x000000f87a7a7210 */ /* 0x080fe20007f9e0ff */
[----:B------:R-:W-:Y:S01]  /*14d0*/  IMAD R194, R66, 0x9a, RZ ;  /* 0x0000009a42c27824 */ /* 0x000fe200078e02ff */
[----:B------:R-:W-:Y:S01]  /*14e0*/  IADD3 R120, P3, PT, R120, R248, RZ ;  /* 0x000000f878787210 */ /* 0x000fe20007f7e0ff */
[C---:B------:R-:W-:Y:S01]  /*14f0*/  IMAD R191, R66.reuse, 0x2e, RZ ;  /* 0x0000002e42bf7824 */ /* 0x040fe200078e02ff */
[-C--:B------:R-:W-:Y:S01]  /*1500*/  LEA.HI.X.SX32 R123, R123, R104.reuse, 0x1, P4 ;  /* 0x000000687b7b7211 */ /* 0x080fe200020f0eff */
[C---:B------:R-:W-:Y:S01]  /*1510*/  IMAD R209, R66.reuse, 0x6d, RZ ;  /* 0x0000006d42d17824 */ /* 0x040fe200078e02ff */
[----:B------:R-:W-:Y:S01]  /*1520*/  LEA.HI.X.SX32 R121, R121, R104, 0x1, P3 ;  /* 0x0000006879797211 */ /* 0x000fe200018f0eff */
[C---:B------:R-:W-:Y:S01]  /*1530*/  IMAD R195, R66.reuse, 0x4d, RZ ;  /* 0x0000004d42c37824 */ /* 0x040fe200078e02ff */
[----:B------:R-:W-:Y:S01]  /*1540*/  IADD3 R130, P4, PT, R149, R248, RZ ;  /* 0x000000f895827210 */ /* 0x000fe20007f9e0ff */
[C---:B------:R-:W-:Y:S01]  /*1550*/  IMAD R217, R66.reuse, 0x4e, RZ ;  /* 0x0000004e42d97824 */ /* 0x040fe200078e02ff */
[C---:B------:R-:W-:Y:S01]  /*1560*/  LEA R129, R66.reuse, R66, 0x1 ;  /* 0x0000004242817211 */ /* 0x040fe200078e08ff */
[C---:B------:R-:W-:Y:S01]  /*1570*/  IMAD R187, R66.reuse, 0x3d, RZ ;  /* 0x0000003d42bb7824 */ /* 0x040fe200078e02ff */
[----:B------:R-:W-:Y:S01]  /*1580*/  IADD3 R128, P3, PT, R147, R248, RZ ;  /* 0x000000f893807210 */ /* 0x000fe20007f7e0ff */
[C---:B------:R-:W-:Y:S01]  /*1590*/  IMAD R203, R66.reuse, 0x3e, RZ ;  /* 0x0000003e42cb7824 */ /* 0x040fe200078e02ff */
[----:B------:R-:W-:Y:S01]  /*15a0*/  LEA.HI.X.SX32 R103, R103, R104, 0x1, P5 ;  /* 0x0000006867677211 */ /* 0x000fe200028f0eff */
[----:B------:R-:W0:Y:S01]  /*15b0*/  LDCU.64 UR4, c[0x0][0x3b0] ;  /* 0x00007600ff0477ac */ /* 0x000e220008000a00 */
        /* <DEDUP_REMOVED lines=8> */
[----:B------:R-:W-:Y:S01]  /*1640*/  LEA.HI.X.SX32 R129, R129, R104, 0x1, P3 ;  /* 0x0000006881817211 */ /* 0x000fe200018f0eff */
[----:B------:R-:W5:Y:S01]  /*1650*/  LDG.E.U16 R4, desc[UR14][R4.64] ;  /* 0x0000000e04047981 */ /* 0x000f62000c1e1500 */
        /* <DEDUP_REMOVED lines=8> */
[-C--:B------:R-:W-:Y:S01]  /*16e0*/  IADD3 R118, P6, PT, R118, R248.reuse, RZ ;  /* 0x000000f876767210 */ /* 0x080fe20007fde0ff */
[----:B------:R1:W5:Y:S01]  /*16f0*/  LDG.E.U16 R99, desc[UR14][R98.64] ;  /* 0x0000000e62637981 */ /* 0x000362000c1e1500 */
[----:B------:R-:W-:Y:S01]  /*1700*/  IADD3 R116, P5, PT, R116, R248, RZ ;  /* 0x000000f874747210 */ /* 0x000fe20007fbe0ff */
[C---:B------:R-:W-:Y:S01]  /*1710*/  IMAD R241, R66.reuse, 0x8c, RZ ;  /* 0x0000008c42f17824 */ /* 0x040fe200078e02ff */
[-C--:B------:R-:W-:Y:S01]  /*1720*/  LEA.HI.X.SX32 R135, R135, R104.reuse, 0x1, P1 ;  /* 0x0000006887877211 */ /* 0x080fe200008f0eff */
[C---:B------:R-:W-:Y:S01]  /*1730*/  IMAD R239, R66.reuse, 0x9c, RZ ;  /* 0x0000009c42ef7824 */ /* 0x040fe200078e02ff */
[----:B------:R-:W-:Y:S01]  /*1740*/  LEA.HI.X.SX32 R139, R139, R104, 0x1, P4 ;  /* 0x000000688b8b7211 */ /* 0x000fe200020f0eff */
[C---:B------:R-:W-:Y:S01]  /*1750*/  IMAD R207, R66.reuse, 0x65, RZ ;  /* 0x0000006542cf7824 */ /* 0x040fe200078e02ff */
[----:B------:R-:W-:Y:S01]  /*1760*/  IADD3 R140, P1, PT, R219, R248, RZ ;  /* 0x000000f8db8c7210 */ /* 0x000fe20007f3e0ff */
[----:B------:R-:W-:Y:S01]  /*1770*/  IMAD R243, R66, 0xea, RZ ;  /* 0x000000ea42f37824 */ /* 0x000fe200078e02ff */
[----:B------:R-:W-:Y:S01]  /*1780*/  LEA.HI.X.SX32 R137, R137, R104, 0x1, P3 ;  /* 0x0000006889897211 */ /* 0x000fe200018f0eff */
[----:B-1----:R-:W1:Y:S01]  /*1790*/  LDC R98, c[0x0][0x3b8] ;  /* 0x0000ee00ff627b82 */ /* 0x002e620000000800 */
        /* <DEDUP_REMOVED lines=19> */
[C---:B------:R-:W-:Y:S01]  /*18d0*/  IMAD R236, R66.reuse, 0x8e, RZ ;  /* 0x0000008e42ec7824 */ /* 0x040fe200078e02ff */
[CC--:B------:R-:W-:Y:S01]  /*18e0*/  IADD3 R150, P4, PT, R127.reuse, R248.reuse, RZ ;  /* 0x000000f87f967210 */ /* 0x0c0fe20007f9e0ff */
[----:B------:R-:W-:Y:S01]  /*18f0*/  IMAD R227, R66, 0x37, RZ ;  /* 0x0000003742e37824 */ /* 0x000fe200078e02ff */
[----:B------:R-:W-:Y:S01]  /*1900*/  IADD3 R148, P3, PT, R148, R248, RZ ;  /* 0x000000f894947210 */ /* 0x000fe20007f7e0ff */
[C---:B------:R-:W-:Y:S01]  /*1910*/  IMAD R237, R66.reuse, 0x47, RZ ;  /* 0x0000004742ed7824 */ /* 0x040fe200078e02ff */
[-C--:B------:R-:W-:Y:S01]  /*1920*/  LEA.HI.X.SX32 R127, R127, R104.reuse, 0x1, P6 ;  /* 0x000000687f7f7211 */ /* 0x080fe200030f0eff */
[C---:B------:R-:W-:Y:S01]  /*1930*/  IMAD R238, R66.reuse, 0x9e, RZ ;  /* 0x0000009e42ee7824 */ /* 0x040fe200078e02ff */
[C---:B------:R-:W-:Y:S01]  /*1940*/  SHF.L.U32 R159, R66.reuse, 0x2, RZ ;  /* 0x00000002429f7819 */ /* 0x040fe200000006ff */
[C---:B------:R-:W-:Y:S01]  /*1950*/  IMAD R240, R66.reuse, 0xae, RZ ;  /* 0x000000ae42f07824 */ /* 0x040fe200078e02ff */
[----:B------:R-:W-:Y:S01]  /*1960*/  LEA.HI.X.SX32 R125, R125, R104, 0x1, P5 ;  /* 0x000000687d7d7211 */ /* 0x000fe200028f0eff */
[C---:B------:R-:W-:Y:S01]  /*1970*/  IMAD R242, R66.reuse, 0xbe, RZ ;  /* 0x000000be42f27824 */ /* 0x040fe200078e02ff */
[CC--:B------:R-:W-:Y:S01]  /*1980*/  LEA R158, P6, R66.reuse, R248.reuse, 0x3 ;  /* 0x000000f8429e7211 */ /* 0x0c0fe200078c18ff */
[C---:B------:R-:W-:Y:S01]  /*1990*/  IMAD R244, R66.reuse, 0xce, RZ ;  /* 0x000000ce42f47824 */ /* 0x040fe200078e02ff */
[----:B------:R-:W-:Y:S01]  /*19a0*/  IADD3 R154, P5, PT, R151, R248, RZ ;  /* 0x000000f8979a7210 */ /* 0x000fe20007fbe0ff */
[----:B------:R3:W5:Y:S01]  /*19b0*/  LDG.E.U16 R5, desc[UR14][R124.64] ;  /* 0x0000000e7c057981 */ /* 0x000762000c1e1500 */
[-C--:B------:R-:W-:Y:S01]  /*19c0*/  LEA.HI.X.SX32 R147, R147, R104.reuse, 0x1, P1 ;  /* 0x0000006893937211 */ /* 0x080fe200008f0eff */
[C---:B------:R-:W-:Y:S01]  /*19d0*/  IMAD R246, R66.reuse, 0xde, RZ ;  /* 0x000000de42f67824 */ /* 0x040fe200078e02ff */
[----:B------:R-:W-:Y:S01]  /*19e0*/  LEA.HI.X.SX32 R151, R149, R104, 0x1, P4 ;  /* 0x0000006895977211 */ /* 0x000fe200020f0eff */
[----:B------:R-:W-:Y:S01]  /*19f0*/  IMAD R249, R66, 0xee, RZ ;  /* 0x000000ee42f97824 */ /* 0x000fe200078e02ff */
[----:B------:R-:W-:Y:S01]  /*1a00*/  IADD3 R152, P1, PT, R152, R248, RZ ;  /* 0x000000f898987210 */ /* 0x000fe20007f3e0ff */
[----:B------:R4:W5:Y:S01]  /*1a10*/  LDG.E.U16 R2, desc[UR14][R2.64] ;  /* 0x0000000e02027981 */ /* 0x000962000c1e1500 */
[----:B------:R-:W-:-:S02]  /*1a20*/  LEA.HI.X.SX32 R149, R188, R104, 0x1, P3 ;  /* 0x00000068bc957211 */ /* 0x000fc400018f0eff */
[----:B------:R-:W-:Y:S01]  /*1a30*/  IADD3 R160, P3, PT, R163, R248, RZ ;  /* 0x000000f8a3a07210 */ /* 0x000fe20007f7e0ff */
[----:B---3--:R-:W3:Y:S01]  /*1a40*/  LDC.64 R124, c[0x0][0x380] ;  /* 0x0000e000ff7c7b82 */ /* 0x008ee20000000a00 */
[----:B------:R-:W-:Y:S02]  /*1a50*/  LEA.HI.X.SX32 R159, R159, R104, 0x1, P6 ;  /* 0x000000689f9f7211 */ /* 0x000fe400030f0eff */
[CC--:B------:R-:W-:Y:S02]  /*1a60*/  LEA R183, R66.reuse, -R66.reuse, 0x3 ;  /* 0x8000004242b77211 */ /* 0x0c0fe400078e18ff */
[CC--:B------:R-:W-:Y:S02]  /*1a70*/  LEA R197, R66.reuse, -R66.reuse, 0x4 ;  /* 0x8000004242c57211 */ /* 0x0c0fe400078e20ff */
[CC--:B------:R-:W-:Y:S02]  /*1a80*/  LEA R211, R66.reuse, -R66.reuse, 0x5 ;  /* 0x8000004242d37211 */ /* 0x0c0fe400078e28ff */
[----:B------:R-:W-:Y:S01]  /*1a90*/  LEA R233, R66, -R66, 0x6 ;  /* 0x8000004242e97211 */ /* 0x000fe200078e30ff */
[----:B0-----:R-:W-:Y:S01]  /*1aa0*/  UIMAD UR4, UR10, UR4, URZ ;  /* 0x000000040a0472a4 */ /* 0x001fe2000f8e02ff */
[----:B------:R-:W-:Y:S01]  /*1ab0*/  LEA.HI.X.SX32 R163, R202, R104, 0x1, P2 ;  /* 0x00000068caa37211 */ /* 0x000fe200010f0eff */
[----:B------:R-:W5:Y:S01]  /*1ac0*/  LDG.E.U16 R14, desc[UR14][R14.64] ;  /* 0x0000000e0e0e7981 */ /* 0x000f62000c1e1500 */
[----:B------:R-:W-:-:S02]  /*1ad0*/  IADD3 R166, P6, PT, R166, R248, RZ ;  /* 0x000000f8a6a67210 */ /* 0x000fc40007fde0ff */
[-C--:B------:R-:W-:Y:S01]  /*1ae0*/  IADD3 R156, P4, PT, R156, R248.reuse, RZ ;  /* 0x000000f89c9c7210 */ /* 0x080fe20007f9e0ff */
[----:B------:R0:W5:Y:S01]  /*1af0*/  LDG.E.U16 R40, desc[UR14][R40.64] ;  /* 0x0000000e28287981 */ /* 0x000162000c1e1500 */
[----:B------:R-:W-:Y:S02]  /*1b00*/  IADD3 R164, P2, PT, R155, R248, RZ ;  /* 0x000000f89ba47210 */ /* 0x000fe40007f5e0ff */
[----:B------:R-:W-:Y:S01]  /*1b10*/  LEA.HI.X.SX32 R153, R153, R104, 0x1, P1 ;  /* 0x0000006899997211 */ /* 0x000fe200008f0eff */
[----:B----4-:R-:W-:Y:S01]  /*1b20*/  IMAD R3, R252, UR5, RZ ;  /* 0x00000005fc037c24 */ /* 0x010fe2000f8e02ff */
[----:B------:R-:W-:Y:S01]  /*1b30*/  IADD3 R168, P1, PT, R168, R248, RZ ;  /* 0x000000f8a8a87210 */ /* 0x000fe20007f3e0ff */
[----:B------:R-:W5:Y:S01]  /*1b40*/  LDG.E.U16 R6, desc[UR14][R6.64] ;  /* 0x0000000e06067981 */ /* 0x000f62000c1e1500 */
[-C--:B------:R-:W-:Y:S02]  /*1b50*/  LEA.HI.X.SX32 R167, R167, R104.reuse, 0x1, P6 ;  /* 0x00000068a7a77211 */ /* 0x080fe400030f0eff */
[-C--:B------:R-:W-:Y:S01]  /*1b60*/  LEA.HI.X.SX32 R165, R165, R104.reuse, 0x1, P2 ;  /* 0x00000068a5a57211 */ /* 0x080fe200010f0eff */
[----:B------:R-:W5:Y:S01]  /*1b70*/  LDG.E.U16 R10, desc[UR14][R10.64] ;  /* 0x0000000e0a0a7981 */ /* 0x000f62000c1e1500 */
[----:B------:R-:W-:-:S02]  /*1b80*/  LEA.HI.X.SX32 R157, R157, R104, 0x1, P4 ;  /* 0x000000689d9d7211 */ /* 0x000fc400020f0eff */
[-C--:B------:R-:W-:Y:S01]  /*1b90*/  IADD3 R178, P6, PT, R178, R248.reuse, RZ ;  /* 0x000000f8b2b27210 */ /* 0x080fe20007fde0ff */
[----:B------:R-:W-:Y:S01]  /*1ba0*/  USHF.L.U32 UR6, UR4, 0x1, URZ ;  /* 0x0000000104067899 */ /* 0x000fe200080006ff */
[-C--:B------:R-:W-:Y:S01]  /*1bb0*/  IADD3 R170, P2, PT, R170, R248.reuse, RZ ;  /* 0x000000f8aaaa7210 */ /* 0x080fe20007f5e0ff */
[----:B0-----:R-:W0:Y:S01]  /*1bc0*/  S2R R41, SR_TID.X ;  /* 0x0000000000297919 */ /* 0x001e220000002100 */
[C---:B------:R-:W-:Y:S02]  /*1bd0*/  IADD3 R174, P4, PT, R169.reuse, R248, RZ ;  /* 0x000000f8a9ae7210 */ /* 0x040fe40007f9e0ff */
[----:B------:R-:W-:Y:S01]  /*1be0*/  LEA.HI.X.SX32 R169, R169, R104, 0x1, P1 ;  /* 0x00000068a9a97211 */ /* 0x000fe200008f0eff */
[----:B------:R-:W5:Y:S01]  /*1bf0*/  LDG.E.U16 R12, desc[UR14][R12.64] ;  /* 0x0000000e0c0c7981 */ /* 0x000f62000c1e1500 */
[----:B------:R-:W-:Y:S02]  /*1c00*/  IADD3 R182, P1, PT, R173, R248, RZ ;  /* 0x000000f8adb67210 */ /* 0x000fe40007f3e0ff */
[-C--:B------:R-:W-:Y:S01]  /*1c10*/  LEA.HI.X.SX32 R155, R155, R104.reuse, 0x1, P5 ;  /* 0x000000689b9b7211 */ /* 0x080fe200028f0eff */
[----:B------:R1:W5:Y:S01]  /*1c20*/  LDG.E.U16 R7, desc[UR14][R150.64] ;  /* 0x0000000e96077981 */ /* 0x000362000c1e1500 */
[----:B------:R-:W-:-:S02]  /*1c30*/  LEA.HI.X.SX32 R179, R179, R104, 0x1, P6 ;  /* 0x00000068b3b37211 */ /* 0x000fc400030f0eff */
[----:B------:R-:W-:Y:S01]  /*1c40*/  IADD3 R172, P5, PT, R161, R248, RZ ;  /* 0x000000f8a1ac7210 */ /* 0x000fe20007fbe0ff */
[----:B------:R-:W5:Y:S01]  /*1c50*/  LDG.E.U16 R8, desc[UR14][R8.64] ;  /* 0x0000000e08087981 */ /* 0x000f62000c1e1500 */
[-C--:B------:R-:W-:Y:S02]  /*1c60*/  LEA.HI.X.SX32 R175, R175, R104.reuse, 0x1, P4 ;  /* 0x00000068afaf7211 */ /* 0x080fe400020f0eff */
[----:B------:R-:W-:Y:S01]  /*1c70*/  LEA.HI.X.SX32 R171, R171, R104, 0x1, P2 ;  /* 0x00000068abab7211 */ /* 0x000fe200010f0eff */
[----:B------:R-:W5:Y:S01]  /*1c80*/  LDG.E.U16 R16, desc[UR14][R16.64] ;  /* 0x0000000e10107981 */ /* 0x000f62000c1e1500 */
[----:B------:R-:W-:Y:S02]  /*1c90*/  IADD3 R192, P6, PT, R192, R248, RZ ;  /* 0x000000f8c0c07210 */ /* 0x000fe40007fde0ff */
[----:B------:R-:W-:Y:S01]  /*1ca0*/  LEA.HI.X.SX32 R161, R190, R104, 0x1, P3 ;  /* 0x00000068bea17211 */ /* 0x000fe200018f0eff */
[----:B------:R-:W5:Y:S01]  /*1cb0*/  LDG.E.U16 R18, desc[UR14][R18.64] ;  /* 0x0000000e12127981 */ /* 0x000f62000c1e1500 */
[----:B------:R-:W-:-:S02]  /*1cc0*/  IADD3 R180, P4, PT, R180, R248, RZ ;  /* 0x000000f8b4b47210 */ /* 0x000fc40007f9e0ff */
[-C--:B------:R-:W-:Y:S01]  /*1cd0*/  IADD3 R184, P2, PT, R184, R248.reuse, RZ ;  /* 0x000000f8b8b87210 */ /* 0x080fe20007f5e0ff */
[----:B------:R-:W5:Y:S01]  /*1ce0*/  LDG.E.U16 R20, desc[UR14][R20.64] ;  /* 0x0000000e14147981 */ /* 0x000f62000c1e1500 */
[----:B------:R-:W-:Y:S02]  /*1cf0*/  IADD3 R176, P3, PT, R176, R248, RZ ;  /* 0x000000f8b0b07210 */ /* 0x000fe40007f7e0ff */
[----:B------:R-:W-:Y:S01]  /*1d00*/  LEA.HI.X.SX32 R183, R183, R104, 0x1, P1 ;  /* 0x00000068b7b77211 */ /* 0x000fe200008f0eff */
[----:B------:R-:W5:Y:S01]  /*1d10*/  LDG.E.U16 R22, desc[UR14][R22.64] ;  /* 0x0000000e16167981 */ /* 0x000f62000c1e1500 */
[----:B------:R-:W-:Y:S02]  /*1d20*/  IADD3 R188, P1, PT, R188, R248, RZ ;  /* 0x000000f8bcbc7210 */ /* 0x000fe40007f3e0ff */
[-C--:B------:R-:W-:Y:S01]  /*1d30*/  LEA.HI.X.SX32 R193, R193, R104.reuse, 0x1, P6 ;  /* 0x00000068c1c17211 */ /* 0x080fe200030f0eff */
[----:B------:R-:W5:Y:S01]  /*1d40*/  LDG.E.U16 R24, desc[UR14][R24.64] ;  /* 0x0000000e18187981 */ /* 0x000f62000c1e1500 */
[----:B------:R-:W-:-:S02]  /*1d50*/  LEA.HI.X.SX32 R181, R181, R104, 0x1, P4 ;  /* 0x00000068b5b57211 */ /* 0x000fc400020f0eff */
[----:B------:R-:W-:Y:S01]  /*1d60*/  LEA.HI.X.SX32 R185, R185, R104, 0x1, P2 ;  /* 0x00000068b9b97211 */ /* 0x000fe200010f0eff */
[----:B------:R-:W5:Y:S01]  /*1d70*/  LDG.E.U16 R26, desc[UR14][R26.64] ;  /* 0x0000000e1a1a7981 */ /* 0x000f62000c1e1500 */
[----:B------:R-:W-:Y:S02]  /*1d80*/  IADD3 R208, P6, PT, R245, R248, RZ ;  /* 0x000000f8f5d07210 */ /* 0x000fe40007fde0ff */
[-C--:B------:R-:W-:Y:S01]  /*1d90*/  LEA.HI.X.SX32 R173, R173, R104.reuse, 0x1, P5 ;  /* 0x00000068adad7211 */ /* 0x080fe200028f0eff */
[----:B------:R-:W5:Y:S01]  /*1da0*/  LDG.E.U16 R28, desc[UR14][R28.64] ;  /* 0x0000000e1c1c7981 */ /* 0x000f62000c1e1500 */
[----:B------:R-:W-:Y:S02]  /*1db0*/  LEA.HI.X.SX32 R177, R177, R104, 0x1, P3 ;  /* 0x00000068b1b17211 */ /* 0x000fe400018f0eff */
[-C--:B------:R-:W-:Y:S01]  /*1dc0*/  IADD3 R194, P4, PT, R194, R248.reuse, RZ ;  /* 0x000000f8c2c27210 */ /* 0x080fe20007f9e0ff */
        /* <DEDUP_REMOVED lines=34> */
[-C--:B------:R-:W-:Y:S01]  /*1ff0*/  IADD3 R214, P2, PT, R241, R248.reuse, RZ ;  /* 0x000000f8f1d67210 */ /* 0x080fe20007f5e0ff */
[C---:B------:R-:W-:Y:S01]  /*2000*/  IMAD R241, R66.reuse, 0x57, RZ ;  /* 0x0000005742f17824 */ /* 0x040fe200078e02ff */
[----:B------:R-:W-:Y:S01]  /*2010*/  IADD3 R216, P4, PT, R239, R248, RZ ;  /* 0x000000f8efd87210 */ /* 0x000fe20007f9e0ff */
[C---:B------:R-:W-:Y:S01]  /*2020*/  IMAD R239, R66.reuse, 0x4f, RZ ;  /* 0x0000004f42ef7824 */ /* 0x040fe200078e02ff */
[----:B------:R-:W-:Y:S01]  /*2030*/  LEA.HI.X.SX32 R205, R205, R104, 0x1, P3 ;  /* 0x00000068cdcd7211 */ /* 0x000fe200018f0eff */
[----:B------:R-:W5:Y:S01]  /*2040*/  LDG.E.U16 R56, desc[UR14][R56.64] ;  /* 0x0000000e38387981 */ /* 0x000f62000c1e1500 */
[-C--:B------:R-:W-:Y:S01]  /*2050*/  IADD3 R212, P5, PT, R243, R248.reuse, RZ ;  /* 0x000000f8f3d47210 */ /* 0x080fe20007fbe0ff */
[----:B------:R-:W-:Y:S01]  /*2060*/  IMAD R243, R66, 0x5f, RZ ;  /* 0x0000005f42f37824 */ /* 0x000fe200078e02ff */
[----:B------:R-:W-:Y:S01]  /*2070*/  IADD3 R218, P3, PT, R235, R248, RZ ;  /* 0x000000f8ebda7210 */ /* 0x000fe20007f7e0ff */
[----:B------:R-:W5:Y:S01]  /*2080*/  LDG.E.U16 R58, desc[UR14][R58.64] ;  /* 0x0000000e3a3a7981 */ /* 0x000f62000c1e1500 */
[----:B------:R-:W-:-:S02]  /*2090*/  LEA.HI.X.SX32 R207, R207, R104, 0x1, P1 ;  /* 0x00000068cfcf7211 */ /* 0x000fc400008f0eff */
[----:B------:R-:W-:Y:S01]  /*20a0*/  IADD3 R220, P1, PT, R231, R248, RZ ;  /* 0x000000f8e7dc7210 */ /* 0x000fe20007f3e0ff */
[----:B------:R-:W5:Y:S01]  /*20b0*/  LDG.E.U16 R60, desc[UR14][R60.64] ;  /* 0x0000000e3c3c7981 */ /* 0x000f62000c1e1500 */
[-C--:B------:R-:W-:Y:S02]  /*20c0*/  LEA.HI.X.SX32 R229, R229, R104.reuse, 0x1, P6 ;  /* 0x00000068e5e57211 */ /* 0x080fe400030f0eff */
[-C--:B------:R-:W-:Y:S01]  /*20d0*/  LEA.HI.X.SX32 R215, R215, R104.reuse, 0x1, P2 ;  /* 0x00000068d7d77211 */ /* 0x080fe200010f0eff */
[----:B------:R-:W5:Y:S01]  /*20e0*/  LDG.E.U16 R62, desc[UR14][R62.64] ;  /* 0x0000000e3e3e7981 */ /* 0x000f62000c1e1500 */
[----:B------:R-:W-:Y:S02]  /*20f0*/  LEA.HI.X.SX32 R217, R217, R104, 0x1, P4 ;  /* 0x00000068d9d97211 */ /* 0x000fe400020f0eff */
[----:B------:R-:W-:Y:S01]  /*2100*/  IADD3 R234, P6, PT, R162, R248, RZ ;  /* 0x000000f8a2ea7210 */ /* 0x000fe20007fde0ff */
[----:B------:R-:W5:Y:S01]  /*2110*/  LDG.E.U16 R64, desc[UR14][R64.64] ;  /* 0x0000000e40407981 */ /* 0x000f62000c1e1500 */
[----:B------:R-:W-:-:S02]  /*2120*/  LEA.HI.X.SX32 R213, R213, R104, 0x1, P5 ;  /* 0x00000068d5d57211 */ /* 0x000fc400028f0eff */
[-C--:B------:R-:W-:Y:S01]  /*2130*/  IADD3 R226, P2, PT, R226, R248.reuse, RZ ;  /* 0x000000f8e2e27210 */ /* 0x080fe20007f5e0ff */
[----:B------:R-:W5:Y:S01]  /*2140*/  LDG.E.U16 R68, desc[UR14][R68.64] ;  /* 0x0000000e44447981 */ /* 0x000f62000c1e1500 */
[----:B------:R-:W-:Y:S02]  /*2150*/  IADD3 R230, P4, PT, R230, R248, RZ ;  /* 0x000000f8e6e67210 */ /* 0x000fe40007f9e0ff */
[----:B------:R-:W-:Y:S01]  /*2160*/  LEA.HI.X.SX32 R219, R219, R104, 0x1, P3 ;  /* 0x00000068dbdb7211 */ /* 0x000fe200018f0eff */
[----:B------:R-:W5:Y:S01]  /*2170*/  LDG.E.U16 R70, desc[UR14][R70.64] ;  /* 0x0000000e46467981 */ /* 0x000f62000c1e1500 */
[-C--:B------:R-:W-:Y:S02]  /*2180*/  IADD3 R224, P5, PT, R224, R248.reuse, RZ ;  /* 0x000000f8e0e07210 */ /* 0x080fe40007fbe0ff */
[----:B------:R-:W-:Y:S01]  /*2190*/  IADD3 R232, P3, PT, R232, R248, RZ ;  /* 0x000000f8e8e87210 */ /* 0x000fe20007f7e0ff */
[----:B------:R-:W5:Y:S01]  /*21a0*/  LDG.E.U16 R72, desc[UR14][R72.64] ;  /* 0x0000000e48487981 */ /* 0x000f62000c1e1500 */
[----:B------:R-:W-:-:S02]  /*21b0*/  LEA.HI.X.SX32 R221, R221, R104, 0x1, P1 ;  /* 0x00000068dddd7211 */ /* 0x000fc400008f0eff */
[----:B------:R-:W-:Y:S01]  /*21c0*/  IADD3 R236, P1, PT, R236, R248, RZ ;  /* 0x000000f8ecec7210 */ /* 0x000fe20007f3e0ff */
[----:B------:R-:W5:Y:S01]  /*21d0*/  LDG.E.U16 R74, desc[UR14][R74.64] ;  /* 0x0000000e4a4a7981 */ /* 0x000f62000c1e1500 */
[-C--:B------:R-:W-:Y:S02]  /*21e0*/  LEA.HI.X.SX32 R235, R227, R104.reuse, 0x1, P6 ;  /* 0x00000068e3eb7211 */ /* 0x080fe400030f0eff */
[-C--:B------:R-:W-:Y:S01]  /*21f0*/  LEA.HI.X.SX32 R227, R162, R104.reuse, 0x1, P2 ;  /* 0x00000068a2e37211 */ /* 0x080fe200010f0eff */
[----:B------:R-:W-:Y:S01]  /*2200*/  IMAD R162, R66, 0x67, RZ ;  /* 0x0000006742a27824 */ /* 0x000fe200078e02ff */
[-C--:B------:R-:W-:Y:S01]  /*2210*/  LEA.HI.X.SX32 R231, R132, R104.reuse, 0x1, P4 ;  /* 0x0000006884e77211 */ /* 0x080fe200020f0eff */
[C---:B------:R-:W-:Y:S01]  /*2220*/  IMAD R132, R66.reuse, 0x6f, RZ ;  /* 0x0000006f42847824 */ /* 0x040fe200078e02ff */
[-C--:B------:R-:W-:Y:S01]  /*2230*/  LEA.HI.X.SX32 R225, R225, R104.reuse, 0x1, P5 ;  /* 0x00000068e1e17211 */ /* 0x080fe200028f0eff */
[----:B------:R-:W-:Y:S01]  /*2240*/  IMAD R66, R66, 0x77, RZ ;  /* 0x0000007742427824 */ /* 0x000fe200078e02ff */
[----:B------:R-:W-:Y:S01]  /*2250*/  LEA.HI.X.SX32 R233, R233, R104, 0x1, P3 ;  /* 0x00000068e9e97211 */ /* 0x000fe200018f0eff */
[----:B------:R-:W5:Y:S01]  /*2260*/  LDG.E.U16 R76, desc[UR14][R76.64] ;  /* 0x0000000e4c4c7981 */ /* 0x000f62000c1e1500 */
[----:B------:R-:W-:-:S02]  /*2270*/  IADD3 R238, P5, PT, R238, R248, RZ ;  /* 0x000000f8eeee7210 */ /* 0x000fc40007fbe0ff */
[-C--:B------:R-:W-:Y:S01]  /*2280*/  IADD3 R240, P6, PT, R240, R248.reuse, RZ ;  /* 0x000000f8f0f07210 */ /* 0x080fe20007fde0ff */
[----:B------:R-:W5:Y:S01]  /*2290*/  LDG.E.U16 R78, desc[UR14][R78.64] ;  /* 0x0000000e4e4e7981 */ /* 0x000f62000c1e1500 */
[-C--:B------:R-:W-:Y:S02]  /*22a0*/  IADD3 R242, P2, PT, R242, R248.reuse, RZ ;  /* 0x000000f8f2f27210 */ /* 0x080fe40007f5e0ff */
[-C--:B------:R-:W-:Y:S01]  /*22b0*/  IADD3 R244, P4, PT, R244, R248.reuse, RZ ;  /* 0x000000f8f4f47210 */ /* 0x080fe20007f9e0ff */
[----:B------:R-:W5:Y:S01]  /*22c0*/  LDG.E.U16 R80, desc[UR14][R80.64] ;  /* 0x0000000e50507981 */ /* 0x000f62000c1e1500 */
[----:B------:R-:W-:Y:S02]  /*22d0*/  IADD3 R246, P3, PT, R246, R248, RZ ;  /* 0x000000f8f6f67210 */ /* 0x000fe40007f7e0ff */
[----:B------:R-:W-:Y:S01]  /*22e0*/  LEA.HI.X.SX32 R237, R237, R104, 0x1, P1 ;  /* 0x00000068eded7211 */ /* 0x000fe200008f0eff */
[----:B------:R-:W5:Y:S01]  /*22f0*/  LDG.E.U16 R82, desc[UR14][R82.64] ;  /* 0x0000000e52527981 */ /* 0x000f62000c1e1500 */
[----:B------:R-:W-:-:S02]  /*2300*/  IADD3 R248, P1, PT, R249, R248, RZ ;  /* 0x000000f8f9f87210 */ /* 0x000fc40007f3e0ff */
[----:B------:R-:W-:Y:S01]  /*2310*/  SHF.L.U32 R15, R3, 0x1, RZ ;  /* 0x00000001030f7819 */ /* 0x000fe200000006ff */
[----:B------:R-:W-:Y:S01]  /*2320*/  UIMAD.WIDE UR4, UR4, 0x2, URZ ;  /* 0x00000002040478a5 */ /* 0x000fe2000f8e02ff */
[-C--:B------:R-:W-:Y:S01]  /*2330*/  LEA.HI.X.SX32 R249, R66, R104.reuse, 0x1, P1 ;  /* 0x0000006842f97211 */ /* 0x080fe200008f0eff */
[----:B------:R4:W5:Y:S01]  /*2340*/  LDG.E.U16 R11, desc[UR14][R148.64] ;  /* 0x0000000e940b7981 */ /* 0x000962000c1e1500 */
[-C--:B------:R-:W-:Y:S01]  /*2350*/  LEA.HI.X.SX32 R243, R243, R104.reuse, 0x1, P2 ;  /* 0x00000068f3f37211 */ /* 0x080fe200010f0eff */
[----:B------:R-:W-:Y:S01]  /*2360*/  IMAD.HI R66, R3, 0x2, RZ ;  /* 0x0000000203427827 */ /* 0x000fe200078e02ff */
[----:B---3--:R-:W-:Y:S01]  /*2370*/  IADD3 R15, P2, P1, R15, UR6, R124 ;  /* 0x000000060f0f7c10 */ /* 0x008fe2000f95e07c */
[----:B------:R3:W5:Y:S01]  /*2380*/  LDG.E.U16 R13, desc[UR14][R152.64] ;  /* 0x0000000e980d7981 */ /* 0x000762000c1e1500 */
[----:B------:R-:W-:Y:S01]  /*2390*/  LEA.HI.X.SX32 R247, R132, R104, 0x1, P3 ;  /* 0x0000006884f77211 */ /* 0x000fe200018f0eff */
[C---:B-1----:R-:W-:Y:S01]  /*23a0*/  IMAD R150, R98.reuse, 0xfc, RZ ;  /* 0x000000fc62967824 */ /* 0x042fe200078e02ff */
[C---:B------:R-:W-:Y:S01]  /*23b0*/  LEA R252, R98.reuse, -R98, 0x7 ;  /* 0x8000006262fc7211 */ /* 0x040fe200078e38ff */
[----:B------:R1:W5:Y:S01]  /*23c0*/  LDG.E.U16 R9, desc[UR14][R126.64] ;  /* 0x0000000e7e097981 */ /* 0x000362000c1e1500 */
[----:B------:R-:W0:Y:S01]  /*23d0*/  LDCU UR4, c[0x0][0x3c8] ;  /* 0x00007900ff0477ac */ /* 0x000e220008000800 */
[C---:B----4-:R-:W-:Y:S01]  /*23e0*/  IMAD R148, R98.reuse, 0xfa, RZ ;  /* 0x000000fa62947824 */ /* 0x050fe200078e02ff */
[-C--:B------:R-:W-:Y:S01]  /*23f0*/  LEA.HI.X.SX32 R239, R239, R104.reuse, 0x1, P5 ;  /* 0x00000068efef7211 */ /* 0x080fe200028f0eff */
[----:B------:R4:W5:Y:S01]  /*2400*/  LDG.E.U16 R84, desc[UR14][R84.64] ;  /* 0x0000000e54547981 */ /* 0x000962000c1e1500 */
[----:B------:R-:W-:Y:S01]  /*2410*/  LEA.HI.X.SX32 R241, R241, R104, 0x1, P6 ;  /* 0x00000068f1f17211 */ /* 0x000fe200030f0eff */
[----:B---3--:R-:W-:Y:S01]  /*2420*/  IMAD R152, R98, 0xfe, RZ ;  /* 0x000000fe62987824 */ /* 0x008fe200078e02ff */
[----:B------:R-:W-:Y:S01]  /*2430*/  IADD3.X R125, PT, PT, R66, UR5, R125, P2, P1 ;  /* 0x00000005427d7c10 */ /* 0x000fe200097e247d */
[----:B------:R-:W-:Y:S01]  /*2440*/  IMAD R124, R98, 0x7d, RZ ;  /* 0x0000007d627c7824 */ /* 0x000fe200078e02ff */
[-C--:B------:R-:W-:Y:S01]  /*2450*/  IADD3 R148, P2, PT, R148, R15.reuse, RZ ;  /* 0x0000000f94947210 */ /* 0x080fe20007f5e0ff */
[----:B-1----:R-:W-:Y:S01]  /*2460*/  IMAD R126, R98, 0x7e, RZ ;  /* 0x0000007e627e7824 */ /* 0x002fe200078e02ff */
[-C--:B------:R-:W-:Y:S01]  /*2470*/  IADD3 R150, P3, PT, R150, R15.reuse, RZ ;  /* 0x0000000f96967210 */ /* 0x080fe20007f7e0ff */
[----:B------:R4:W5:Y:S01]  /*2480*/  LDG.E.U16 R86, desc[UR14][R86.64] ;  /* 0x0000000e56567981 */ /* 0x000962000c1e1500 */
[----:B------:R-:W-:-:S02]  /*2490*/  IADD3 R152, P1, PT, R152, R15, RZ ;  /* 0x0000000f98987210 */ /* 0x000fc40007f3e0ff */
[-C--:B------:R-:W-:Y:S01]  /*24a0*/  LEA.HI.X.SX32 R149, R124, R125.reuse, 0x1, P2 ;  /* 0x0000007d7c957211 */ /* 0x080fe200010f0eff */
[----:B------:R4:W5:Y:S01]  /*24b0*/  LDG.E.U16 R88, desc[UR14][R88.64] ;  /* 0x0000000e58587981 */ /* 0x000962000c1e1500 */
[-C--:B------:R-:W-:Y:S02]  /*24c0*/  LEA.HI.X.SX32 R151, R126, R125.reuse, 0x1, P3 ;  /* 0x0000007d7e977211 */ /* 0x080fe400018f0eff */
[----:B------:R-:W-:Y:S01]  /*24d0*/  LEA.HI.X.SX32 R153, R252, R125, 0x1, P1 ;  /* 0x0000007dfc997211 */ /* 0x000fe200008f0eff */
[----:B------:R-:W1:Y:S01]  /*24e0*/  LDC.64 R126, c[0x0][0x388] ;  /* 0x0000e200ff7e7b82 */ /* 0x000e620000000a00 */
[----:B0-----:R-:W-:Y:S01]  /*24f0*/  LOP3.LUT R3, R41, 0x7f, RZ, 0xc0, !PT ;  /* 0x0000007f29037812 */ /* 0x001fe200078ec0ff */
[--C-:B------:R-:W-:Y:S01]  /*2500*/  IMAD R66, R98, 0xf2, R15.reuse ;  /* 0x000000f262427824 */ /* 0x100fe200078e020f */
[----:B------:R-:W-:Y:S01]  /*2510*/  LEA.HI.X.SX32 R245, R162, R104, 0x1, P4 ;  /* 0x00000068a2f57211 */ /* 0x000fe200020f0eff */
[C---:B------:R-:W-:Y:S01]  /*2520*/  IMAD R132, R98.reuse, 0xf6, R15 ;  /* 0x000000f662847824 */ /* 0x040fe200078e020f */
[----:B------:R-:W-:Y:S01]  /*2530*/  SHF.R.U32.HI R19, RZ, 0x5, R41 ;  /* 0x00000005ff137819 */ /* 0x000fe20000011629 */
[----:B------:R4:W5:Y:S02]  /*2540*/  LDG.E.U16 R90, desc[UR14][R90.64] ;  /* 0x0000000e5a5a7981 */ /* 0x000964000c1e1500 */
[----:B------:R-:W0:Y:S01]  /*2550*/  LDC.64 R124, c[0x0][0x3c0] ;  /* 0x0000f000ff7c7b82 */ /* 0x000e220000000a00 */
[C-C-:B------:R-:W-:Y:S01]  /*2560*/  IMAD R104, R98.reuse, 0xf4, R15.reuse ;  /* 0x000000f462687824 */ /* 0x140fe200078e020f */
[----:B------:R4:W5:Y:S01]  /*2570*/  LDG.E.U16 R92, desc[UR14][R92.64] ;  /* 0x0000000e5c5c7981 */ /* 0x000962000c1e1500 */
[----:B------:R-:W-:-:S02]  /*2580*/  IMAD R162, R98, 0xf8, R15 ;  /* 0x000000f862a27824 */ /* 0x000fc400078e020f */
[----:B------:R-:W-:Y:S01]  /*2590*/  IMAD R15, R3, UR4, RZ ;  /* 0x00000004030f7c24 */ /* 0x000fe2000f8e02ff */
[----:B------:R-:W-:Y:S01]  /*25a0*/  LOP3.LUT R98, R41, 0xc0, RZ, 0xc0, !PT ;  /* 0x000000c029627812 */ /* 0x000fe200078ec0ff */
[----:B------:R4:W5:Y:S03]  /*25b0*/  LDG.E.U16 R94, desc[UR14][R94.64] ;  /* 0x0000000e5e5e7981 */ /* 0x000966000c1e1500 */
[----:B------:R-:W-:Y:S01]  /*25c0*/  SHF.L.U32 R17, R15, 0x1, RZ ;  /* 0x000000010f117819 */ /* 0x000fe200000006ff */
[----:B------:R4:W5:Y:S01]  /*25d0*/  LDG.E.U16 R96, desc[UR14][R96.64] ;  /* 0x0000000e60607981 */ /* 0x000962000c1e1500 */
[----:B------:R-:W-:-:S03]  /*25e0*/  R2UR UR6, R19 ;  /* 0x00000000130672ca */ /* 0x000fc600000e0000 */
[----:B------:R4:W5:Y:S04]  /*25f0*/  LDG.E.U16 R100, desc[UR14][R100.64] ;  /* 0x0000000e64647981 */ /* 0x000968000c1e1500 */
[----:B------:R4:W5:Y:S04]  /*2600*/  LDG.E.U16 R102, desc[UR14][R102.64] ;  /* 0x0000000e66667981 */ /* 0x000968000c1e1500 */
[----:B------:R4:W5:Y:S01]  /*2610*/  LDG.E.U16 R106, desc[UR14][R106.64] ;  /* 0x0000000e6a6a7981 */ /* 0x000962000c1e1500 */
[----:B0-----:R-:W-:-:S03]  /*2620*/  IMAD R124, R124, UR10, RZ ;  /* 0x0000000a7c7c7c24 */ /* 0x001fc6000f8e02ff */
[----:B------:R4:W5:Y:S02]  /*2630*/  LDG.E.U16 R108, desc[UR14][R108.64] ;  /* 0x0000000e6c6c7981 */ /* 0x000964000c1e1500 */
[C---:B------:R-:W-:Y:S01]  /*2640*/  SHF.L.U32 R3, R124.reuse, 0x1, RZ ;  /* 0x000000017c037819 */ /* 0x040fe200000006ff */
[----:B------:R-:W-:Y:S01]  /*2650*/  IMAD.HI R124, R124, 0x2, RZ ;  /* 0x000000027c7c7827 */ /* 0x000fe200078e02ff */
[----:B------:R4:W5:Y:S02]  /*2660*/  LDG.E.U16 R110, desc[UR14][R110.64] ;  /* 0x0000000e6e6e7981 */ /* 0x000964000c1e1500 */
[----:B-1----:R-:W-:Y:S02]  /*2670*/  IADD3 R126, P1, P2, R17, R126, R3 ;  /* 0x0000007e117e7210 */ /* 0x002fe40007a3e003 */
[----:B------:R-:W-:Y:S01]  /*2680*/  LOP3.LUT R3, R41, 0x3f, RZ, 0xc0, !PT ;  /* 0x0000003f29037812 */ /* 0x000fe200078ec0ff */
[----:B------:R-:W-:Y:S01]  /*2690*/  IMAD.HI R17, R15, 0x2, RZ ;  /* 0x000000020f117827 */ /* 0x000fe200078e02ff */
[----:B------:R4:W5:Y:S01]  /*26a0*/  LDG.E.U16 R112, desc[UR14][R112.64] ;  /* 0x0000000e70707981 */ /* 0x000962000c1e1500 */
[----:B--2---:R-:W-:-:S02]  /*26b0*/  R2UR UR10, R250 ;  /* 0x00000000fa0a72ca */ /* 0x004fc400000e0000 */
[----:B------:R-:W-:Y:S01]  /*26c0*/  SHF.L.U32 R15, R3, 0x1, RZ ;  /* 0x00000001030f7819 */ /* 0x000fe200000006ff */
[----:B------:R4:W5:Y:S01]  /*26d0*/  LDG.E.U16 R114, desc[UR14][R114.64] ;  /* 0x0000000e72727981 */ /* 0x000962000c1e1500 */
[----:B------:R-:W-:-:S03]  /*26e0*/  IADD3.X R127, PT, PT, R17, R127, R124, P1, P2 ;  /* 0x0000007f117f7210 */ /* 0x000fc60000fe447c */
[----:B------:R4:W5:Y:S01]  /*26f0*/  LDG.E.U16 R116, desc[UR14][R116.64] ;  /* 0x0000000e74747981 */ /* 0x000962000c1e1500 */
[----:B------:R-:W-:-:S03]  /*2700*/  LEA R17, R98, R15, 0x8 ;  /* 0x0000000f62117211 */ /* 0x000fc600078e40ff */
[----:B------:R4:W5:Y:S04]  /*2710*/  LDG.E.U16 R118, desc[UR14][R118.64] ;  /* 0x0000000e76767981 */ /* 0x000968000c1e1500 */
        /* <DEDUP_REMOVED lines=64> */
[----:B------:R4:W5:Y:S01]  /*2b20*/  LDG.E.U16 R162, desc[UR14][R162.64] ;  /* 0x0000000ea2a27981 */ /* 0x000962000c1e1500 */
[----:B------:R-:W-:Y:S05]  /*2b30*/  @P0 BRA `(.L_x_5) ;  /* 0x0000000000180947 */ /* 0x000fea0003800000 */
[----:B------:R-:W-:Y:S01]  /*2b40*/  ELECT P1, URZ, PT ;  /* 0x0000000000ff782f */ /* 0x000fe20003820000 */
[----:B------:R-:W-:Y:S01]  /*2b50*/  HFMA2 R19, -RZ, RZ, 0, 5.9604644775390625e-08 ;  /* 0x00000001ff137431 */ /* 0x000fe200000001ff */
[----:B------:R-:W-:Y:S01]  /*2b60*/  UMOV UR4, 0x40 ;  /* 0x0000004000047882 */ /* 0x000fe20000000000 */
[----:B------:R-:W-:Y:S01]  /*2b70*/  UVIRTCOUNT.DEALLOC.SMPOOL 0x80 ;  /* 0x000000800000784c */ /* 0x000fe20000000000 */
[----:B------:R-:W-:-:S09]  /*2b80*/  ULEA UR4, UR8, UR4, 0x18 ;  /* 0x0000000408047291 */ /* 0x000fd2000f8ec0ff */
[----:B------:R0:W-:Y:S03]  /*2b90*/  @P1 STS.U8 [UR4], R19 ;  /* 0x00000013ff001988 */ /* 0x0001e60008000004 */
.L_x_5:
[----:B-----5:R1:W-:Y:S01]  /*2ba0*/  STS.U16 [R17+UR11], R0 ;  /* 0x0000000011007988 */ /* 0x0203e2000800040b */
[C---:B0-----:R-:W-:Y:S01]  /*2bb0*/  LOP3.LUT R19, R17.reuse, 0x10, RZ, 0x3c, !PT ;  /* 0x0000001011137812 */ /* 0x041fe200078e3cff */
[----:B------:R-:W0:Y:S01]  /*2bc0*/  LDC R23, c[0x0][0x3c4] ;  /* 0x0000f100ff177b82 */ /* 0x000e220000000800 */
[----:B------:R-:W-:Y:S01]  /*2bd0*/  LOP3.LUT R21, R17, 0x20, RZ, 0x3c, !PT ;  /* 0x0000002011157812 */ /* 0x000fe200078e3cff */
[----:B------:R2:W-:Y:S01]  /*2be0*/  STS.U16 [R17+UR11+0x400], R2 ;  /* 0x0004000211007988 */ /* 0x0005e2000800040b */
[----:B------:R-:W-:Y:S02]  /*2bf0*/  USHF.L.U32 UR13, UR6, 0x15, URZ ;  /* 0x00000015060d7899 */ /* 0x000fe400080006ff */
[----:B------:R-:W-:Y:S01]  /*2c00*/  ULOP3.LUT UR17, UR6, 0x4, URZ, 0xc0, !UPT ;  /* 0x0000000406117892 */ /* 0x000fe2000f8ec0ff */
[----:B------:R3:W-:Y:S01]  /*2c10*/  STS.U16 [R17+UR11+0x800], R4 ;  /* 0x0008000411007988 */ /* 0x0007e2000800040b */
[----:B------:R-:W-:Y:S01]  /*2c20*/  ULOP3.LUT UR13, UR13, 0x600000, URZ, 0xc0, !UPT ;  /* 0x006000000d0d7892 */ /* 0x000fe2000f8ec0ff */
[----:B-1----:R-:W-:Y:S01]  /*2c30*/  SHF.R.U32.HI R0, RZ, 0x7, R41 ;  /* 0x00000007ff007819 */ /* 0x002fe20000011629 */
[----:B------:R-:W1:Y:S01]  /*2c40*/  LDC R25, c[0x0][0x3c4] ;  /* 0x0000f100ff197b82 */ /* 0x000e620000000800 */
[----:B------:R-:W-:Y:S01]  /*2c50*/  STS.U16 [R17+UR11+0x1000], R6 ;  /* 0x0010000611007988 */ /* 0x000fe2000800040b */
[----:B------:R-:W-:Y:S01]  /*2c60*/  UIADD3 UR9, UPT, UPT, UR10, UR13, URZ ;  /* 0x0000000d0a097290 */ /* 0x000fe2000fffe0ff */
[----:B------:R-:W-:Y:S01]  /*2c70*/  SGXT.U32 R0, R0, 0x1 ;  /* 0x000000010000781a */ /* 0x000fe20000000000 */
[----:B------:R-:W-:Y:S01]  /*2c80*/  UMOV UR18, 0x1 ;  /* 0x0000000100127882 */ /* 0x000fe20000000000 */
[----:B------:R-:W-:Y:S01]  /*2c90*/  STS.U16 [R17+UR11+0x2000], R8 ;  /* 0x0020000811007988 */ /* 0x000fe2000800040b */
[----:B------:R-:W-:-:S02]  /*2ca0*/  ULEA UR9, UR17, UR9, 0x5 ;  /* 0x0000000911097291 */ /* 0x000fc4000f8e28ff */
[----:B------:R-:W-:Y:S01]  /*2cb0*/  IMAD R0, R0, R125, RZ ;  /* 0x0000007d00007224 */ /* 0x000fe200078e02ff */
[----:B------:R4:W-:Y:S01]  /*2cc0*/  STS.U16 [R17+UR11+0xc00], R18 ;  /* 0x000c001211007988 */ /* 0x0009e2000800040b */
[----:B------:R-:W0:Y:S01]  /*2cd0*/  LDC R27, c[0x0][0x3c4] ;  /* 0x0000f100ff1b7b82 */ /* 0x000e220000000800 */
[----:B------:R-:W-:Y:S02]  /*2ce0*/  UIADD3 UR8, UPT, UPT, UR11, 0x1c000, URZ ;  /* 0x0001c0000b087890 */ /* 0x000fe4000fffe0ff */
[C---:B--2---:R-:W-:Y:S01]  /*2cf0*/  LEA R2, R125.reuse, R0, 0x1 ;  /* 0x000000007d027211 */ /* 0x044fe200078e08ff */
[----:B------:R2:W-:Y:S01]  /*2d00*/  STS.U16 [R17+UR11+0x2400], R10 ;  /* 0x0024000a11007988 */ /* 0x0005e2000800040b */
[----:B------:R-:W0:Y:S02]  /*2d10*/  LDCU UR16, c[0x0][0x3f0] ;  /* 0x00007e00ff1077ac */ /* 0x000e240008000800 */
[C---:B---3--:R-:W-:Y:S01]  /*2d20*/  LEA R4, R125.reuse, R2, 0x1 ;  /* 0x000000027d047211 */ /* 0x048fe200078e08ff */
[----:B------:R-:W-:Y:S01]  /*2d30*/  STS.U16 [R17+UR11+0x1800], R20 ;  /* 0x0018001411007988 */ /* 0x000fe2000800040b */
[----:B----4-:R-:W3:Y:S02]  /*2d40*/  LDC R18, c[0x0][0x3c4] ;  /* 0x0000f100ff127b82 */ /* 0x010ee40000000800 */
[C---:B------:R-:W-:Y:S01]  /*2d50*/  LEA R6, R125.reuse, R4, 0x1 ;  /* 0x000000047d067211 */ /* 0x040fe200078e08ff */
[----:B------:R4:W-:Y:S03]  /*2d60*/  STS.U16 [R17+UR11+0x1400], R12 ;  /* 0x0014000c11007988 */ /* 0x0009e6000800040b */
[C---:B------:R-:W-:Y:S01]  /*2d70*/  LEA R8, R125.reuse, R6, 0x1 ;  /* 0x000000067d087211 */ /* 0x040fe200078e08ff */
[----:B------:R4:W-:Y:S01]  /*2d80*/  STS.U16 [R17+UR11+0x2800], R14 ;  /* 0x0028000e11007988 */ /* 0x0009e2000800040b */
[----:B------:R-:W0:Y:S02]  /*2d90*/  LDC R29, c[0x0][0x3c4] ;  /* 0x0000f100ff1d7b82 */ /* 0x000e240000000800 */
[C---:B--2---:R-:W-:Y:S01]  /*2da0*/  LEA R10, R125.reuse, R8, 0x1 ;  /* 0x000000087d0a7211 */ /* 0x044fe200078e08ff */
[----:B------:R2:W-:Y:S03]  /*2db0*/  STS.U16 [R17+UR11+0x2c00], R16 ;  /* 0x002c001011007988 */ /* 0x0005e6000800040b */
[C---:B----4-:R-:W-:Y:S01]  /*2dc0*/  LEA R12, R125.reuse, R10, 0x1 ;  /* 0x0000000a7d0c7211 */ /* 0x050fe200078e08ff */
[----:B------:R4:W-:Y:S01]  /*2dd0*/  STS.U16 [R17+UR11+0x3000], R22 ;  /* 0x0030001611007988 */ /* 0x0009e2000800040b */
[----:B------:R-:W0:Y:S02]  /*2de0*/  LDC R20, c[0x0][0x3c4] ;  /* 0x0000f100ff147b82 */ /* 0x000e240000000800 */
[C---:B------:R-:W-:Y:S01]  /*2df0*/  LEA R14, R125.reuse, R12, 0x1 ;  /* 0x0000000c7d0e7211 */ /* 0x040fe200078e08ff */
[----:B------:R1:W-:Y:S03]  /*2e00*/  STS.U16 [R17+UR11+0x3400], R24 ;  /* 0x0034001811007988 */ /* 0x0003e6000800040b */
[C---:B--2---:R-:W-:Y:S01]  /*2e10*/  LEA R16, R125.reuse, R14, 0x1 ;  /* 0x0000000e7d107211 */ /* 0x044fe200078e08ff */
[----:B------:R2:W-:Y:S01]  /*2e20*/  STS.U16 [R17+UR11+0x1c00], R28 ;  /* 0x001c001c11007988 */ /* 0x0005e2000800040b */
[----:B------:R-:W0:Y:S02]  /*2e30*/  LDC R31, c[0x0][0x3c4] ;  /* 0x0000f100ff1f7b82 */ /* 0x000e240000000800 */
[----:B------:R-:W-:Y:S01]  /*2e40*/  LEA R125, R125, R16, 0x1 ;  /* 0x000000107d7d7211 */ /* 0x000fe200078e08ff */
[----:B------:R1:W-:Y:S04]  /*2e50*/  STS.U16 [R17+UR11+0x3800], R30 ;  /* 0x0038001e11007988 */ /* 0x0003e8000800040b */
[----:B------:R-:W-:Y:S01]  /*2e60*/  STS.U16 [R17+UR11+0x3c00], R32 ;  /* 0x003c002011007988 */ /* 0x000fe2000800040b */
[----:B----4-:R-:W4:Y:S03]  /*2e70*/  LDC R22, c[0x0][0x3c4] ;  /* 0x0000f100ff167b82 */ /* 0x010f260000000800 */
[----:B------:R-:W-:Y:S04]  /*2e80*/  STS.U16 [R19+UR11+0x2080], R34 ;  /* 0x0020802213007988 */ /* 0x000fe8000800040b */
[----:B------:R-:W-:Y:S01]  /*2e90*/  STS.U16 [R19+UR11+0x2480], R36 ;  /* 0x0024802413007988 */ /* 0x000fe2000800040b */
[----:B-1----:R-:W1:Y:S03]  /*2ea0*/  LDC R24, c[0x0][0x3c4] ;  /* 0x0000f100ff187b82 */ /* 0x002e660000000800 */
[----:B------:R-:W-:Y:S04]  /*2eb0*/  STS.U16 [R19+UR11+0x2880], R38 ;  /* 0x0028802613007988 */ /* 0x000fe8000800040b */
[----:B------:R-:W-:Y:S01]  /*2ec0*/  STS.U16 [R19+UR11+0x2c80], R40 ;  /* 0x002c802813007988 */ /* 0x000fe2000800040b */
[----:B--2---:R-:W2:Y:S03]  /*2ed0*/  LDC R28, c[0x0][0x3c4] ;  /* 0x0000f100ff1c7b82 */ /* 0x004ea60000000800 */
[----:B------:R3:W-:Y:S04]  /*2ee0*/  STS.U16 [R19+UR11+0x3080], R42 ;  /* 0x0030802a13007988 */ /* 0x0007e8000800040b */
[----:B------:R-:W-:Y:S01]  /*2ef0*/  STS.U16 [R19+UR11+0x3480], R44 ;  /* 0x0034802c13007988 */ /* 0x000fe2000800040b */
[----:B------:R-:W0:Y:S03]  /*2f00*/  LDC R30, c[0x0][0x3c4] ;  /* 0x0000f100ff1e7b82 */ /* 0x000e260000000800 */
[----:B------:R3:W-:Y:S02]  /*2f10*/  STS.U16 [R19+UR11+0x3880], R46 ;  /* 0x0038802e13007988 */ /* 0x0007e4000800040b */
[----:B---3--:R-:W-:-:S02]  /*2f20*/  LEA R42, P3, R6, R126, 0x1 ;  /* 0x0000007e062a7211 */ /* 0x008fc400078608ff */
[----:B------:R-:W-:Y:S01]  /*2f30*/  STS.U16 [R19+UR11+0x480], R48 ;  /* 0x0004803013007988 */ /* 0x000fe2000800040b */
[----:B------:R-:W3:Y:S01]  /*2f40*/  LDC R33, c[0x0][0x3c4] ;  /* 0x0000f100ff217b82 */ /* 0x000ee20000000800 */
[----:B------:R-:W-:Y:S02]  /*2f50*/  LEA.HI.X.SX32 R43, R6, R127, 0x1, P3 ;  /* 0x0000007f062b7211 */ /* 0x000fe400018f0eff */
[----:B------:R4:W-:Y:S01]  /*2f60*/  STS.U16 [R19+UR11+0x880], R50 ;  /* 0x0008803213007988 */ /* 0x0009e2000800040b */
[----:B------:R-:W-:-:S03]  /*2f70*/  LEA R46, P2, R2, R126, 0x1 ;  /* 0x0000007e022e7211 */ /* 0x000fc600078408ff */
[----:B------:R-:W-:Y:S01]  /*2f80*/  STS.U16 [R19+UR11+0xc80], R52 ;  /* 0x000c803413007988 */ /* 0x000fe2000800040b */
[----:B------:R-:W0:Y:S01]  /*2f90*/  LDC R35, c[0x0][0x3c4] ;  /* 0x0000f100ff237b82 */ /* 0x000e220000000800 */
[-C--:B------:R-:W-:Y:S02]  /*2fa0*/  LEA.HI.X.SX32 R47, R2, R127.reuse, 0x1, P2 ;  /* 0x0000007f022f7211 */ /* 0x080fe400010f0eff */
[----:B------:R-:W-:Y:S01]  /*2fb0*/  STS.U16 [R19+UR11+0x1080], R54 ;  /* 0x0010803613007988 */ /* 0x000fe2000800040b */
[-C--:B------:R-:W-:Y:S02]  /*2fc0*/  LEA R250, P2, R10, R126.reuse, 0x1 ;  /* 0x0000007e0afa7211 */ /* 0x080fe400078408ff */
[-C--:B----4-:R-:W-:Y:S01]  /*2fd0*/  LEA R50, P1, R0, R126.reuse, 0x1 ;  /* 0x0000007e00327211 */ /* 0x090fe200078208ff */
[----:B------:R-:W-:Y:S01]  /*2fe0*/  STS.U16 [R19+UR11+0x1480], R56 ;  /* 0x0014803813007988 */ /* 0x000fe2000800040b */
[-C--:B------:R-:W-:Y:S01]  /*2ff0*/  LEA.HI.X.SX32 R251, R10, R127.reuse, 0x1, P2 ;  /* 0x0000007f0afb7211 */ /* 0x080fe200010f0eff */
[----:B------:R-:W4:Y:S01]  /*3000*/  LDC R37, c[0x0][0x3c4] ;  /* 0x0000f100ff257b82 */ /* 0x000f220000000800 */
[----:B------:R-:W-:Y:S01]  /*3010*/  LEA.HI.X.SX32 R51, R0, R127, 0x1, P1 ;  /* 0x0000007f00337211 */ /* 0x000fe200008f0eff */
[----:B------:R-:W-:Y:S01]  /*3020*/  STS.U16 [R19+UR11+0x1880], R58 ;  /* 0x0018803a13007988 */ /* 0x000fe2000800040b */
[----:B------:R-:W-:-:S03]  /*3030*/  LEA R44, P1, R4, R126, 0x1 ;  /* 0x0000007e042c7211 */ /* 0x000fc600078208ff */
[----:B------:R-:W-:Y:S01]  /*3040*/  STS.U16 [R19+UR11+0x1c80], R60 ;  /* 0x001c803c13007988 */ /* 0x000fe2000800040b */
[-C--:B------:R-:W-:Y:S01]  /*3050*/  LEA.HI.X.SX32 R45, R4, R127.reuse, 0x1, P1 ;  /* 0x0000007f042d7211 */ /* 0x080fe200008f0eff */
[----:B------:R-:W0:Y:S01]  /*3060*/  LDC R39, c[0x0][0x3c4] ;  /* 0x0000f100ff277b82 */ /* 0x000e220000000800 */
[C---:B------:R-:W-:Y:S01]  /*3070*/  LEA R48, P1, R8.reuse, R126, 0x1 ;  /* 0x0000007e08307211 */ /* 0x040fe200078208ff */
[----:B------:R-:W-:Y:S03]  /*3080*/  STS.U16 [R19+UR11+0x3c80], R66 ;  /* 0x003c804213007988 */ /* 0x000fe6000800040b */
[----:B------:R-:W-:Y:S01]  /*3090*/  LEA.HI.X.SX32 R49, R8, R127, 0x1, P1 ;  /* 0x0000007f08317211 */ /* 0x000fe200008f0eff */
[----:B------:R1:W-:Y:S04]  /*30a0*/  STS.U16 [R19+UR11+0x80], R62 ;  /* 0x0000803e13007988 */ /* 0x0003e8000800040b */
[----:B------:R-:W-:Y:S04]  /*30b0*/  STS.U16 [R21+UR11+0x500], R68 ;  /* 0x0005004415007988 */ /* 0x000fe8000800040b */
[----:B------:R-:W-:Y:S01]  /*30c0*/  STS.U16 [R21+UR11+0x900], R72 ;  /* 0x0009004815007988 */ /* 0x000fe2000800040b */
[----:B-1----:R-:W-:-:S03]  /*30d0*/  LOP3.LUT R19, R17, 0x30, RZ, 0x3c, !PT ;  /* 0x0000003011137812 */ /* 0x002fc600078e3cff */
[----:B------:R-:W-:Y:S04]  /*30e0*/  STS.U16 [R21+UR11+0xd00], R78 ;  /* 0x000d004e15007988 */ /* 0x000fe8000800040b */
        /* <DEDUP_REMOVED lines=24> */
[----:B-1----:R-:W1:Y:S03]  /*3270*/  LDC R132, c[0x0][0x3c4] ;  /* 0x0000f100ff847b82 */ /* 0x002e660000000800 */
[----:B------:R-:W-:Y:S04]  /*3280*/  STS.U16 [R19+UR11+0x980], R134 ;  /* 0x0009808613007988 */ /* 0x000fe8000800040b */
[----:B------:R-:W-:Y:S04]  /*3290*/  STS.U16 [R19+UR11+0xd80], R136 ;  /* 0x000d808813007988 */ /* 0x000fe8000800040b */
[----:B------:R-:W-:Y:S04]  /*32a0*/  STS.U16 [R19+UR11+0x1180], R138 ;  /* 0x0011808a13007988 */ /* 0x000fe8000800040b */
[----:B------:R-:W-:Y:S04]  /*32b0*/  STS.U16 [R19+UR11+0x1580], R140 ;  /* 0x0015808c13007988 */ /* 0x000fe8000800040b */
[----:B------:R-:W-:Y:S04]  /*32c0*/  STS.U16 [R19+UR11+0x1980], R142 ;  /* 0x0019808e13007988 */ /* 0x000fe8000800040b */
[----:B------:R0:W-:Y:S04]  /*32d0*/  STS.U16 [R19+UR11+0x1d80], R144 ;  /* 0x001d809013007988 */ /* 0x0001e8000800040b */
[----:B------:R2:W-:Y:S04]  /*32e0*/  STS.U16 [R21+UR11+0xe00], R26 ;  /* 0x000e001a15007988 */ /* 0x0005e8000800040b */
[----:B------:R3:W-:Y:S01]  /*32f0*/  STS.U16 [R21+UR11+0x600], R5 ;  /* 0x0006000515007988 */ /* 0x0007e2000800040b */
[----:B0-----:R-:W-:-:S03]  /*3300*/  LOP3.LUT R19, R17, 0x50, RZ, 0x3c, !PT ;  /* 0x0000005011137812 */ /* 0x001fc600078e3cff */
[----:B------:R0:W-:Y:S01]  /*3310*/  STS.U16 [R21+UR11+0x2200], R13 ;  /* 0x0022000d15007988 */ /* 0x0001e2000800040b */
[----:B--2---:R-:W2:Y:S03]  /*3320*/  LDC R26, c[0x0][0x3c4] ;  /* 0x0000f100ff1a7b82 */ /* 0x004ea60000000800 */
[----:B------:R-:W-:Y:S01]  /*3330*/  STS.U16 [R21+UR11+0xa00], R70 ;  /* 0x000a004615007988 */ /* 0x000fe2000800040b */
[----:B---3--:R-:W-:-:S03]  /*3340*/  LOP3.LUT R5, R17, 0x60, RZ, 0x3c, !PT ;  /* 0x0000006011057812 */ /* 0x008fc600078e3cff */
[----:B------:R-:W-:Y:S01]  /*3350*/  STS.U16 [R21+UR11+0x1200], R74 ;  /* 0x0012004a15007988 */ /* 0x000fe2000800040b */
[----:B------:R-:W-:Y:S01]  /*3360*/  LOP3.LUT R17, R17, 0x70, RZ, 0x3c, !PT ;  /* 0x0000007011117812 */ /* 0x000fe200078e3cff */
[----:B0-----:R-:W0:Y:S02]  /*3370*/  LDC R13, c[0x0][0x3c4] ;  /* 0x0000f100ff0d7b82 */ /* 0x001e240000000800 */
        /* <DEDUP_REMOVED lines=13> */
[----:B---3--:R-:W3:Y:S03]  /*3450*/  LDC R21, c[0x0][0x3c4] ;  /* 0x0000f100ff157b82 */ /* 0x008ee60000000800 */
        /* <DEDUP_REMOVED lines=16> */
[----:B0-----:R-:W0:Y:S03]  /*3560*/  LDC R19, c[0x0][0x3c4] ;  /* 0x0000f100ff137b82 */ /* 0x001e260000000800 */
        /* <DEDUP_REMOVED lines=16> */
[----:B0-----:R-:W-:-:S03]  /*3670*/  LEA R5, R18, R125, 0x1 ;  /* 0x0000007d12057211 */ /* 0x001fc600078e08ff */
[----:B------:R-:W-:Y:S01]  /*3680*/  STS.U16 [R17+UR11+0xb80], R200 ;  /* 0x000b80c811007988 */ /* 0x000fe2000800040b */
[----:B------:R-:W0:Y:S01]  /*3690*/  LDC R18, c[0x0][0x3c4] ;  /* 0x0000f100ff127b82 */ /* 0x000e220000000800 */
[----:B------:R-:W-:Y:S02]  /*36a0*/  LEA R7, R20, R5, 0x1 ;  /* 0x0000000514077211 */ /* 0x000fe400078e08ff */
[----:B------:R-:W-:Y:S01]  /*36b0*/  STS.U16 [R17+UR11+0xf80], R210 ;  /* 0x000f80d211007988 */ /* 0x000fe2000800040b */
[----:B------:R-:W-:Y:S02]  /*36c0*/  PRMT R20, RZ, 0x7610, R20 ;  /* 0x00007610ff147816 */ /* 0x000fe40000000014 */
[----:B------:R-:W-:Y:S01]  /*36d0*/  LEA R9, R22, R7, 0x1 ;  /* 0x0000000716097211 */ /* 0x000fe200078e08ff */
[----:B------:R-:W-:Y:S01]  /*36e0*/  STS.U16 [R17+UR11+0x1380], R222 ;  /* 0x001380de11007988 */ /* 0x000fe2000800040b */
[----:B------:R-:W-:Y:S02]  /*36f0*/  PRMT R22, RZ, 0x7610, R22 ;  /* 0x00007610ff167816 */ /* 0x000fe40000000016 */
[----:B------:R-:W-:Y:S01]  /*3700*/  LEA R11, R24, R9, 0x1 ;  /* 0x00000009180b7211 */ /* 0x000fe200078e08ff */
[----:B------:R-:W-:Y:S01]  /*3710*/  STS.U16 [R17+UR11+0x1780], R228 ;  /* 0x001780e411007988 */ /* 0x000fe2000800040b */
[----:B------:R-:W-:-:S02]  /*3720*/  PRMT R24, RZ, 0x7610, R24 ;  /* 0x00007610ff187816 */ /* 0x000fc40000000018 */
[----:B--2---:R-:W-:Y:S01]  /*3730*/  LEA R0, R26, R11, 0x1 ;  /* 0x0000000b1a007211 */ /* 0x004fe200078e08ff */
        /* <DEDUP_REMOVED lines=8> */
[----:B---3--:R-:W-:Y:S01]  /*37c0*/  LEA R6, R21, R4, 0x1 ;  /* 0x0000000415067211 */ /* 0x008fe200078e08ff */
[----:B------:R-:W-:Y:S01]  /*37d0*/  STS.U16 [R17+UR11+0x2380], R236 ;  /* 0x002380ec11007988 */ /* 0x000fe2000800040b */
[----:B------:R-:W-:Y:S02]  /*37e0*/  PRMT R21, RZ, 0x7610, R21 ;  /* 0x00007610ff157816 */ /* 0x000fe40000000015 */
[----:B------:R-:W-:Y:S01]  /*37f0*/  LEA R8, R23, R6, 0x1 ;  /* 0x0000000617087211 */ /* 0x000fe200078e08ff */
[----:B------:R-:W-:Y:S01]  /*3800*/  STS.U16 [R17+UR11+0x2780], R238 ;  /* 0x002780ee11007988 */ /* 0x000fe2000800040b */
[----:B------:R-:W-:Y:S02]  /*3810*/  PRMT R23, RZ, 0x7610, R23 ;  /* 0x00007610ff177816 */ /* 0x000fe40000000017 */
[----:B------:R-:W-:Y:S01]  /*3820*/  LEA R10, R25, R8, 0x1 ;  /* 0x00000008190a7211 */ /* 0x000fe200078e08ff */
[----:B------:R-:W-:Y:S01]  /*3830*/  STS.U16 [R17+UR11+0x2b80], R240 ;  /* 0x002b80f011007988 */ /* 0x000fe2000800040b */
[----:B------:R-:W-:-:S03]  /*3840*/  PRMT R25, RZ, 0x7610, R25 ;  /* 0x00007610ff197816 */ /* 0x000fc60000000019 */
[----:B------:R-:W-:Y:S04]  /*3850*/  STS.U16 [R17+UR11+0x2f80], R242 ;  /* 0x002f80f211007988 */ /* 0x000fe8000800040b */
[----:B------:R2:W-:Y:S04]  /*3860*/  STS.U16 [R17+UR11+0x3380], R244 ;  /* 0x003380f411007988 */ /* 0x0005e8000800040b */
[----:B------:R3:W-:Y:S04]  /*3870*/  STS.U16 [R17+UR11+0x3780], R246 ;  /* 0x003780f611007988 */ /* 0x0007e8000800040b */
[----:B------:R0:W-:Y:S01]  /*3880*/  STS.U16 [R17+UR11+0x3b80], R248 ;  /* 0x003b80f811007988 */ /* 0x0001e2000800040b */
[-C--:B--2---:R-:W-:Y:S01]  /*3890*/  LEA R244, P2, R16, R126.reuse, 0x1 ;  /* 0x0000007e10f47211 */ /* 0x084fe200078408ff */
[----:B------:R-:W-:Y:S01]  /*38a0*/  STTM.x128 tmem[UR9], RZ ;  /* 0x000000ff000079ed */ /* 0x000fe200083c0009 */
[----:B------:R-:W2:Y:S01]  /*38b0*/  FENCE.VIEW.ASYNC.T ;  /* 0x00000000000073c6 */ /* 0x000ea20000000200 */
[-C--:B---3--:R-:W-:Y:S01]  /*38c0*/  LEA R246, P1, R14, R126.reuse, 0x1 ;  /* 0x0000007e0ef67211 */ /* 0x088fe200078208ff */
[----:B------:R3:W-:Y:S01]  /*38d0*/  STL.64 [R1+0x20], R50 ;  /* 0x0000203201007387 */ /* 0x0007e20000100a00 */
[-C--:B------:R-:W-:Y:S01]  /*38e0*/  LEA.HI.X.SX32 R245, R16, R127.reuse, 0x1, P2 ;  /* 0x0000007f10f57211 */ /* 0x080fe200010f0eff */
[----:B0-----:R-:W0:Y:S01]  /*38f0*/  LDC R17, c[0x0][0x3c4] ;  /* 0x0000f100ff117b82 */ /* 0x001e220000000800 */
[----:B------:R-:W-:Y:S01]  /*3900*/  LEA R248, P3, R12, R126, 0x1 ;  /* 0x0000007e0cf87211 */ /* 0x000fe200078608ff */
[----:B------:R3:W-:Y:S01]  /*3910*/  STL.64 [R1+0x18], R46 ;  /* 0x0000182e01007387 */ /* 0x0007e20000100a00 */
[----:B------:R-:W-:-:S02]  /*3920*/  LEA.HI.X.SX32 R247, R14, R127, 0x1, P1 ;  /* 0x0000007f0ef77211 */ /* 0x000fc400008f0eff */
[-C--:B------:R-:W-:Y:S01]  /*3930*/  LEA.HI.X.SX32 R249, R12, R127.reuse, 0x1, P3 ;  /* 0x0000007f0cf97211 */ /* 0x080fe200018f0eff */
[----:B------:R3:W-:Y:S01]  /*3940*/  STL.64 [R1+0x10], R44 ;  /* 0x0000102c01007387 */ /* 0x0007e20000100a00 */
[----:B------:R-:W-:Y:S02]  /*3950*/  LEA R240, P1, R5, R126, 0x1 ;  /* 0x0000007e05f07211 */ /* 0x000fe400078208ff */
[----:B------:R-:W-:Y:S01]  /*3960*/  LEA R12, R27, R10, 0x1 ;  /* 0x0000000a1b0c7211 */ /* 0x000fe200078e08ff */
[----:B------:R3:W-:Y:S01]  /*3970*/  STL.64 [R1+0x8], R42 ;  /* 0x0000082a01007387 */ /* 0x0007e20000100a00 */
[-C--:B------:R-:W-:Y:S02]  /*3980*/  LEA R242, P3, R125, R126.reuse, 0x1 ;  /* 0x0000007e7df27211 */ /* 0x080fe400078608ff */
[----:B------:R-:W-:Y:S01]  /*3990*/  LEA R238, P2, R7, R126, 0x1 ;  /* 0x0000007e07ee7211 */ /* 0x000fe200078408ff */
[----:B------:R3:W-:Y:S01]  /*39a0*/  STL.64 [R1], R48 ;  /* 0x0000003001007387 */ /* 0x0007e20000100a00 */
[----:B------:R-:W-:-:S02]  /*39b0*/  LEA.HI.X.SX32 R241, R5, R127, 0x1, P1 ;  /* 0x0000007f05f17211 */ /* 0x000fc400008f0eff */
[-C--:B------:R-:W-:Y:S02]  /*39c0*/  LEA.HI.X.SX32 R243, R125, R127.reuse, 0x1, P3 ;  /* 0x0000007f7df37211 */ /* 0x080fe400018f0eff */
[-C--:B------:R-:W-:Y:S02]  /*39d0*/  LEA R236, P3, R9, R126.reuse, 0x1 ;  /* 0x0000007e09ec7211 */ /* 0x080fe400078608ff */
[-C--:B------:R-:W-:Y:S02]  /*39e0*/  LEA.HI.X.SX32 R239, R7, R127.reuse, 0x1, P2 ;  /* 0x0000007f07ef7211 */ /* 0x080fe400010f0eff */
[----:B------:R-:W-:Y:S02]  /*39f0*/  LEA R232, P2, R0, R126, 0x1 ;  /* 0x0000007e00e87211 */ /* 0x000fe400078408ff */
[----:B0-----:R-:W-:Y:S02]  /*3a00*/  LEA R5, R17, R12, 0x1 ;  /* 0x0000000c11057211 */ /* 0x001fe400078e08ff */
[----:B------:R-:W-:-:S02]  /*3a10*/  LEA.HI.X.SX32 R237, R9, R127, 0x1, P3 ;  /* 0x0000007f09ed7211 */ /* 0x000fc400018f0eff */
[----:B------:R-:W-:Y:S02]  /*3a20*/  LEA R7, R28, R5, 0x1 ;  /* 0x000000051c077211 */ /* 0x000fe400078e08ff */
[CC--:B------:R-:W-:Y:S02]  /*3a30*/  LEA R234, P1, R11.reuse, R126.reuse, 0x1 ;  /* 0x0000007e0bea7211 */ /* 0x0c0fe400078208ff */
[----:B------:R-:W-:Y:S02]  /*3a40*/  LEA R230, P3, R2, R126, 0x1 ;  /* 0x0000007e02e67211 */ /* 0x000fe400078608ff */
[----:B------:R-:W-:Y:S02]  /*3a50*/  LEA.HI.X.SX32 R233, R0, R127, 0x1, P2 ;  /* 0x0000007f00e97211 */ /* 0x000fe400010f0eff */
[----:B------:R-:W-:Y:S02]  /*3a60*/  LEA R0, R30, R7, 0x1 ;  /* 0x000000071e007211 */ /* 0x000fe400078e08ff */
[----:B------:R-:W-:-:S02]  /*3a70*/  LEA.HI.X.SX32 R235, R11, R127, 0x1, P1 ;  /* 0x0000007f0beb7211 */ /* 0x000fc400008f0eff */
[-C--:B------:R-:W-:Y:S02]  /*3a80*/  LEA.HI.X.SX32 R231, R2, R127.reuse, 0x1, P3 ;  /* 0x0000007f02e77211 */ /* 0x080fe400018f0eff */
[----:B------:R-:W-:Y:S02]  /*3a90*/  LEA R228, P1, R4, R126, 0x1 ;  /* 0x0000007e04e47211 */ /* 0x000fe400078208ff */
[----:B------:R-:W-:Y:S02]  /*3aa0*/  LEA R2, R29, R0, 0x1 ;  /* 0x000000001d027211 */ /* 0x000fe400078e08ff */
[-C--:B------:R-:W-:Y:S02]  /*3ab0*/  LEA R224, P3, R8, R126.reuse, 0x1 ;  /* 0x0000007e08e07211 */ /* 0x080fe400078608ff */
[----:B------:R-:W-:Y:S02]  /*3ac0*/  LEA R226, P2, R6, R126, 0x1 ;  /* 0x0000007e06e27211 */ /* 0x000fe400078408ff */
[----:B------:R-:W-:-:S02]  /*3ad0*/  LEA.HI.X.SX32 R229, R4, R127, 0x1, P1 ;  /* 0x0000007f04e57211 */ /* 0x000fc400008f0eff */
[----:B------:R-:W-:Y:S02]  /*3ae0*/  LEA R4, R31, R2, 0x1 ;  /* 0x000000021f047211 */ /* 0x000fe400078e08ff */
[-C--:B------:R-:W-:Y:S02]  /*3af0*/  LEA R222, P1, R10, R126.reuse, 0x1 ;  /* 0x0000007e0ade7211 */ /* 0x080fe400078208ff */
[-C--:B------:R-:W-:Y:S02]  /*3b00*/  LEA.HI.X.SX32 R225, R8, R127.reuse, 0x1, P3 ;  /* 0x0000007f08e17211 */ /* 0x080fe400018f0eff */
[----:B------:R-:W-:Y:S02]  /*3b10*/  LEA.HI.X.SX32 R227, R6, R127, 0x1, P2 ;  /* 0x0000007f06e37211 */ /* 0x000fe400010f0eff */
[----:B------:R-:W-:Y:S02]  /*3b20*/  LEA R218, P3, R5, R126, 0x1 ;  /* 0x0000007e05da7211 */ /* 0x000fe400078608ff */
[----:B------:R-:W-:-:S02]  /*3b30*/  LEA R6, R33, R4, 0x1 ;  /* 0x0000000421067211 */ /* 0x000fc400078e08ff */
[-C--:B------:R-:W-:Y:S02]  /*3b40*/  LEA.HI.X.SX32 R223, R10, R127.reuse, 0x1, P1 ;  /* 0x0000007f0adf7211 */ /* 0x080fe400008f0eff */
[----:B------:R-:W-:Y:S02]  /*3b50*/  LEA R216, P1, R7, R126, 0x1 ;  /* 0x0000007e07d87211 */ /* 0x000fe400078208ff */
[-C--:B------:R-:W-:Y:S02]  /*3b60*/  LEA.HI.X.SX32 R219, R5, R127.reuse, 0x1, P3 ;  /* 0x0000007f05db7211 */ /* 0x080fe400018f0eff */
[----:B------:R-:W-:Y:S02]  /*3b70*/  LEA R5, R35, R6, 0x1 ;  /* 0x0000000623057211 */ /* 0x000fe400078e08ff */
[----:B------:R-:W-:Y:S02]  /*3b80*/  LEA.HI.X.SX32 R217, R7, R127, 0x1, P1 ;  /* 0x0000007f07d97211 */ /* 0x000fe400008f0eff */
[----:B------:R-:W-:-:S02]  /*3b90*/  LEA R210, P1, R4, R126, 0x1 ;  /* 0x0000007e04d27211 */ /* 0x000fc400078208ff */
[----:B------:R-:W-:Y:S02]  /*3ba0*/  LEA R8, R18, R5, 0x1 ;  /* 0x0000000512087211 */ /* 0x000fe400078e08ff */
[-C--:B------:R-:W-:Y:S02]  /*3bb0*/  LEA.HI.X.SX32 R211, R4, R127.reuse, 0x1, P1 ;  /* 0x0000007f04d37211 */ /* 0x080fe400008f0eff */
[-C--:B------:R-:W-:Y:S02]  /*3bc0*/  LEA R204, P1, R8, R126.reuse, 0x1 ;  /* 0x0000007e08cc7211 */ /* 0x080fe400078208ff */
[----:B------:R-:W-:Y:S02]  /*3bd0*/  LEA R220, P2, R12, R126, 0x1 ;  /* 0x0000007e0cdc7211 */ /* 0x000fe400078408ff */
[----:B------:R-:W-:Y:S02]  /*3be0*/  LEA.HI.X.SX32 R205, R8, R127, 0x1, P1 ;  /* 0x0000007f08cd7211 */ /* 0x000fe400008f0eff */
[----:B------:R-:W-:-:S02]  /*3bf0*/  LOP3.LUT P1, RZ, R41, 0xff, RZ, 0xc0, !PT ;  /* 0x000000ff29ff7812 */ /* 0x000fc4000782c0ff */
[-C--:B------:R-:W-:Y:S02]  /*3c00*/  LEA.HI.X.SX32 R221, R12, R127.reuse, 0x1, P2 ;  /* 0x0000007f0cdd7211 */ /* 0x080fe400010f0eff */
[-C--:B------:R-:W-:Y:S02]  /*3c10*/  LEA R214, P2, R0, R126.reuse, 0x1 ;  /* 0x0000007e00d67211 */ /* 0x080fe400078408ff */
[-C--:B------:R-:W-:Y:S02]  /*3c20*/  LEA R212, P3, R2, R126.reuse, 0x1 ;  /* 0x0000007e02d47211 */ /* 0x080fe400078608ff */
[-C--:B------:R-:W-:Y:S02]  /*3c30*/  LEA.HI.X.SX32 R215, R0, R127.reuse, 0x1, P2 ;  /* 0x0000007f00d77211 */ /* 0x080fe400010f0eff */
[C---:B------:R-:W-:Y:S02]  /*3c40*/  LEA R208, P2, R6.reuse, R126, 0x1 ;  /* 0x0000007e06d07211 */ /* 0x040fe400078408ff */
[----:B----4-:R-:W-:Y:S01]  /*3c50*/  LEA R0, R37, R8, 0x1 ;  /* 0x0000000825007211 */ /* 0x010fe200078e08ff */
[----:B--2---:R-:W-:Y:S01]  /*3c60*/  VOTEU.ALL UP0, P1 ;  /* 0x0000000000ff7886 */ /* 0x004fe20000800000 */
[----:B------:R-:W-:Y:S01]  /*3c70*/  VOTEU.ALL UP1, P1 ;  /* 0x0000000000ff7886 */ /* 0x000fe20000820000 */
[----:B------:R-:W-:-:S02]  /*3c80*/  LEA.HI.X.SX32 R209, R6, R127, 0x1, P2 ;  /* 0x0000007f06d17211 */ /* 0x000fc400010f0eff */
[----:B------:R-:W-:Y:S01]  /*3c90*/  LEA R202, P2, R0, R126, 0x1 ;  /* 0x0000007e00ca7211 */ /* 0x000fe200078408ff */
[----:B------:R-:W-:-:S04]  /*3ca0*/  @!UP0 UIADD3 UR4, UPT, UPT, -UR18, 0x100000, URZ ;  /* 0x0010000012048890 */ /* 0x000fc8000fffe1ff */
[----:B------:R-:W-:Y:S02]  /*3cb0*/  @!UP0 USHF.L.U32 UR5, UR4, 0xb, URZ ;  /* 0x0000000b04058899 */ /* 0x000fe400080006ff */
[----:B------:R-:W-:Y:S01]  /*3cc0*/  @!UP0 USHF.L.U32 UR4, UR4, 0x1, URZ ;  /* 0x0000000104048899 */ /* 0x000fe200080006ff */
[----:B------:R-:W-:Y:S01]  /*3cd0*/  BAR.SYNC.DEFER_BLOCKING 0x0 ;  /* 0x0000000000007b1d */ /* 0x000fe20000010000 */
[-C--:B------:R-:W-:Y:S02]  /*3ce0*/  LEA.HI.X.SX32 R203, R0, R127.reuse, 0x1, P2 ;  /* 0x0000007f00cb7211 */ /* 0x080fe400010f0eff */
[----:B------:R-:W-:Y:S02]  /*3cf0*/  ISETP.LT.AND P2, PT, RZ, UR16, PT ;  /* 0x00000010ff007c0c */ /* 0x000fe4000bf41270 */
[----:B------:R-:W-:Y:S02]  /*3d00*/  LEA.HI.X.SX32 R213, R2, R127, 0x1, P3 ;  /* 0x0000007f02d57211 */ /* 0x000fe400018f0eff */
[----:B------:R-:W-:-:S02]  /*3d10*/  LEA R206, P3, R5, R126, 0x1 ;  /* 0x0000007e05ce7211 */ /* 0x000fc400078608ff */
[----:B------:R-:W-:Y:S02]  /*3d20*/  LEA R7, R39, R0, 0x1 ;  /* 0x0000000027077211 */ /* 0x000fe400078e08ff */
[----:B------:R-:W-:Y:S02]  /*3d30*/  LEA.HI.X.SX32 R207, R5, R127, 0x1, P3 ;  /* 0x0000007f05cf7211 */ /* 0x000fe400018f0eff */
[----:B-1----:R-:W-:Y:S02]  /*3d40*/  LEA R2, R132, R7, 0x1 ;  /* 0x0000000784027211 */ /* 0x002fe400078e08ff */
[----:B------:R-:W-:Y:S02]  /*3d50*/  PRMT R5, RZ, 0x7610, R5 ;  /* 0x00007610ff057816 */ /* 0x000fe40000000005 */
[----:B------:R-:W-:Y:S02]  /*3d60*/  PRMT R9, RZ, 0x7610, R9 ;  /* 0x00007610ff097816 */ /* 0x000fe40000000009 */
[----:B------:R-:W-:-:S02]  /*3d70*/  PRMT R27, RZ, 0x7610, R27 ;  /* 0x00007610ff1b7816 */ /* 0x000fc4000000001b */
[----:B------:R-:W-:Y:S02]  /*3d80*/  PRMT R31, RZ, 0x7610, R31 ;  /* 0x00007610ff1f7816 */ /* 0x000fe4000000001f */
[----:B------:R-:W-:Y:S01]  /*3d90*/  PRMT R35, RZ, 0x7610, R35 ;  /* 0x00007610ff237816 */ /* 0x000fe20000000023 */
[----:B------:R-:W0:Y:S02]  /*3da0*/  FENCE.VIEW.ASYNC.S ;  /* 0x00000000000073c6 */ /* 0x000e240000000000 */
[----:B0-----:R0:W1:Y:S02]  /*3db0*/  @!UP1 SYNCS.EXCH.64 URZ, [UR8], UR4 ;  /* 0x0000000408ff95b2 */ /* 0x0010640008000100 */
[----:B-1----:R-:W-:Y:S01]  /*3dc0*/  BAR.SYNC.DEFER_BLOCKING 0x0 ;  /* 0x0000000000007b1d */ /* 0x002fe20000010000 */
[----:B------:R-:W-:Y:S02]  /*3dd0*/  PRMT R0, RZ, 0x7610, R0 ;  /* 0x00007610ff007816 */ /* 0x000fe40000000000 */
[----:B------:R-:W-:-:S02]  /*3de0*/  PRMT R4, RZ, 0x7610, R4 ;  /* 0x00007610ff047816 */ /* 0x000fc40000000004 */
[----:B------:R-:W-:Y:S02]  /*3df0*/  PRMT R8, RZ, 0x7610, R8 ;  /* 0x00007610ff087816 */ /* 0x000fe40000000008 */
[C---:B------:R-:W-:Y:S02]  /*3e00*/  LEA R198, P4, R2.reuse, R126, 0x1 ;  /* 0x0000007e02c67211 */ /* 0x040fe400078808ff */
[----:B------:R-:W-:Y:S02]  /*3e10*/  PRMT R12, RZ, 0x7610, R12 ;  /* 0x00007610ff0c7816 */ /* 0x000fe4000000000c */
[----:B------:R-:W-:Y:S02]  /*3e20*/  PRMT R16, RZ, 0x7610, R16 ;  /* 0x00007610ff107816 */ /* 0x000fe40000000010 */
[----:B------:R-:W-:Y:S02]  /*3e30*/  LEA.HI.X.SX32 R199, R2, R127, 0x1, P4 ;  /* 0x0000007f02c77211 */ /* 0x000fe400020f0eff */
[----:B------:R-:W-:-:S02]  /*3e40*/  PRMT R28, RZ, 0x7610, R28 ;  /* 0x00007610ff1c7816 */ /* 0x000fc4000000001c */
[----:B------:R-:W-:Y:S02]  /*3e50*/  PRMT R2, RZ, 0x7610, R2 ;  /* 0x00007610ff027816 */ /* 0x000fe40000000002 */
[----:B------:R-:W-:Y:S02]  /*3e60*/  PRMT R6, RZ, 0x7610, R6 ;  /* 0x00007610ff067816 */ /* 0x000fe40000000006 */
[----:B------:R-:W-:Y:S02]  /*3e70*/  PRMT R10, RZ, 0x7610, R10 ;  /* 0x00007610ff0a7816 */ /* 0x000fe4000000000a */
[C---:B------:R-:W-:Y:S01]  /*3e80*/  LEA R200, P3, R7.reuse, R126, 0x1 ;  /* 0x0000007e07c87211 */ /* 0x040fe200078608ff */
[----:B------:R-:W2:Y:S01]  /*3e90*/  @P2 LDG.E.U16 R5, desc[UR14][R50.64] ;  /* 0x0000000e32052981 */ /* 0x000ea2000c1e1500 */
[----:B------:R-:W-:Y:S02]  /*3ea0*/  PRMT R14, RZ, 0x7610, R14 ;  /* 0x00007610ff0e7816 */ /* 0x000fe4000000000e */
[----:B------:R-:W-:Y:S01]  /*3eb0*/  PRMT R18, RZ, 0x7610, R18 ;  /* 0x00007610ff127816 */ /* 0x000fe20000000012 */
[----:B------:R-:W4:Y:S01]  /*3ec0*/  @P2 LDG.E.U16 R9, desc[UR14][R48.64] ;  /* 0x0000000e30092981 */ /* 0x000f22000c1e1500 */
[----:B------:R-:W-:-:S02]  /*3ed0*/  LEA.HI.X.SX32 R201, R7, R127, 0x1, P3 ;  /* 0x0000007f07c97211 */ /* 0x000fc400018f0eff */
[----:B------:R-:W-:Y:S01]  /*3ee0*/  PRMT R30, RZ, 0x7610, R30 ;  /* 0x00007610ff1e7816 */ /* 0x000fe2000000001e */
[----:B------:R-:W3:Y:S01]  /*3ef0*/  @P2 LDG.E.U16 R13, desc[UR14][R244.64] ;  /* 0x0000000ef40d2981 */ /* 0x000ee2000c1e1500 */
[----:B------:R-:W-:Y:S02]  /*3f00*/  PRMT R7, RZ, 0x7610, R7 ;  /* 0x00007610ff077816 */ /* 0x000fe40000000007 */
[----:B------:R-:W-:Y:S01]  /*3f10*/  PRMT R11, RZ, 0x7610, R11 ;  /* 0x00007610ff0b7816 */ /* 0x000fe2000000000b */
[----:B------:R-:W3:Y:S01]  /*3f20*/  @P2 LDG.E.U16 R19, desc[UR14][R236.64] ;  /* 0x0000000eec132981 */ /* 0x000ee2000c1e1500 */
[----:B------:R-:W-:Y:S02]  /*3f30*/  PRMT R17, RZ, 0x7610, R17 ;  /* 0x00007610ff117816 */ /* 0x000fe40000000011 */
[----:B------:R-:W-:Y:S01]  /*3f40*/  PRMT R29, RZ, 0x7610, R29 ;  /* 0x00007610ff1d7816 */ /* 0x000fe2000000001d */
[----:B------:R-:W3:Y:S01]  /*3f50*/  @P2 LDG.E.U16 R23, desc[UR14][R228.64] ;  /* 0x0000000ee4172981 */ /* 0x000ee2000c1e1500 */
[----:B------:R-:W-:-:S02]  /*3f60*/  PRMT R33, RZ, 0x7610, R33 ;  /* 0x00007610ff217816 */ /* 0x000fc40000000021 */
[----:B------:R-:W-:Y:S01]  /*3f70*/  PRMT R37, RZ, 0x7610, R37 ;  /* 0x00007610ff257816 */ /* 0x000fe20000000025 */
[----:B------:R-:W3:Y:S04]  /*3f80*/  @P2 LDG.E.U16 R27, desc[UR14][R220.64] ;  /* 0x0000000edc1b2981 */ /* 0x000ee8000c1e1500 */
        /* <DEDUP_REMOVED lines=25> */
[----:B------:R-:W3:Y:S01]  /*4120*/  @P2 LDG.E.U16 R37, desc[UR14][R198.64] ;  /* 0x0000000ec6252981 */ /* 0x000ee2000c1e1500 */
[----:B------:R-:W-:-:S04]  /*4130*/  SHF.R.S32.HI R32, RZ, 0x7, R41 ;  /* 0x00000007ff207819 */ /* 0x000fc80000011429 */
[----:B------:R-:W-:Y:S01]  /*4140*/  SGXT R32, R32, 0x1 ;  /* 0x000000012020781a */ /* 0x000fe20000000200 */
[----:B0-----:R-:W-:-:S04]  /*4150*/  @!UP0 UIADD3 UR4, UPT, UPT, -UR18, 0x100000, URZ ;  /* 0x0010000012048890 */ /* 0x001fc8000fffe1ff */
[----:B------:R-:W-:Y:S02]  /*4160*/  @!UP0 USHF.L.U32 UR5, UR4, 0xb, URZ ;  /* 0x0000000b04058899 */ /* 0x000fe400080006ff */
[----:B------:R-:W-:Y:S01]  /*4170*/  @!UP0 USHF.L.U32 UR4, UR4, 0x1, URZ ;  /* 0x0000000104048899 */ /* 0x000fe200080006ff */
[----:B------:R-:W-:Y:S02]  /*4180*/  LOP3.LUT R15, R15, 0x90, R32, 0x78, !PT ;  /* 0x000000900f0f7812 */ /* 0x000fe400078e7820 */
[----:B------:R-:W-:Y:S01]  /*4190*/  SHF.L.U32 R134, R41, 0x7, RZ ;  /* 0x0000000729867819 */ /* 0x000fe200000006ff */
[----:B------:R-:W-:-:S03]  /*41a0*/  VOTEU.ALL UP1, P1 ;  /* 0x0000000000ff7886 */ /* 0x000fc60000820000 */
[----:B------:R-:W-:-:S04]  /*41b0*/  LOP3.LUT R134, R15, 0x2000, R134, 0xf8, !PT ;  /* 0x000020000f867812 */ /* 0x000fc800078ef886 */
[C---:B------:R-:W-:Y:S01]  /*41c0*/  LOP3.LUT R34, R134.reuse, 0x20, RZ, 0x3c, !PT ;  /* 0x0000002086227812 */ /* 0x040fe200078e3cff */
[----:B------:R0:W1:Y:S01]  /*41d0*/  @!UP1 SYNCS.EXCH.64 URZ, [UR11+0x1c008], UR4 ;  /* 0x01c008040bff95b2 */ /* 0x0000620008000100 */
[----:B------:R-:W-:Y:S01]  /*41e0*/  LOP3.LUT R32, R134, 0x40, RZ, 0x3c, !PT ;  /* 0x0000004086207812 */ /* 0x000fe200078e3cff */
[----:B------:R-:W-:-:S04]  /*41f0*/  @!UP0 UIADD3 UR18, UPT, UPT, -UR18, 0x100000, URZ ;  /* 0x0010000012128890 */ /* 0x000fc8000fffe1ff */
[----:B------:R-:W-:Y:S02]  /*4200*/  @!UP0 USHF.L.U32 UR19, UR18, 0xb, URZ ;  /* 0x0000000b12138899 */ /* 0x000fe400080006ff */
[----:B------:R-:W-:Y:S01]  /*4210*/  @!UP0 USHF.L.U32 UR18, UR18, 0x1, URZ ;  /* 0x0000000112128899 */ /* 0x000fe200080006ff */
[----:B------:R-:W-:Y:S01]  /*4220*/  ISETP.EQ.U32.AND P3, PT, RZ, UR6, P2 ;  /* 0x00000006ff007c0c */ /* 0x000fe20009762070 */
[----:B------:R-:W-:Y:S01]  /*4230*/  UIADD3 UR7, UPT, UPT, UR10, 0x100, URZ ;  /* 0x000001000a077890 */ /* 0x000fe2000fffe0ff */
[----:B------:R-:W-:Y:S01]  /*4240*/  LOP3.LUT R252, R134, 0x60, RZ, 0x3c, !PT ;  /* 0x0000006086fc7812 */ /* 0x000fe200078e3cff */
[----:B------:R-:W-:Y:S02]  /*4250*/  VOTEU.ALL UP1, P1 ;  /* 0x0000000000ff7886 */ /* 0x000fe40000820000 */
[----:B------:R-:W-:Y:S02]  /*4260*/  UIADD3 UR72, UPT, UPT, UR13, UR7, URZ ;  /* 0x000000070d487290 */ /* 0x000fe4000fffe0ff */
[----:B0-----:R-:W-:-:S02]  /*4270*/  UIADD3 UR4, UPT, UPT, UR11, 0x14000, URZ ;  /* 0x000140000b047890 */ /* 0x001fc4000fffe0ff */
[----:B------:R-:W-:Y:S01]  /*4280*/  ULEA UR72, UR17, UR72, 0x4 ;  /* 0x0000004811487291 */ /* 0x000fe2000f8e20ff */
[----:B--2---:R0:W-:Y:S04]  /*4290*/  STS.U16 [R134+UR11+0x10000], R5 ;  /* 0x0100000586007988 */ /* 0x0041e8000800040b */
[----:B----4-:R0:W-:Y:S04]  /*42a0*/  STS.U16 [R134+UR11+0x10400], R9 ;  /* 0x0104000986007988 */ /* 0x0101e8000800040b */
[----:B---3--:R0:W-:Y:S04]  /*42b0*/  STS.U16 [R134+UR11+0x10800], R13 ;  /* 0x0108000d86007988 */ /* 0x0081e8000800040b */
[----:B------:R0:W-:Y:S04]  /*42c0*/  STS.U16 [R134+UR11+0x10c00], R19 ;  /* 0x010c001386007988 */ /* 0x0001e8000800040b */
        /* <DEDUP_REMOVED lines=27> */
[----:B------:R0:W-:Y:S01]  /*4480*/  STS.U16 [R252+UR11+0x11f00], R37 ;  /* 0x011f0025fc007988 */ /* 0x0001e2000800040b */
[----:B-1----:R1:W-:Y:S06]  /*4490*/  MEMBAR.ALL.CTA ;  /* 0x0000000000007992 */ /* 0x0023ec0000008000 */
[----:B-1----:R-:W-:Y:S04]  /*44a0*/  FENCE.VIEW.ASYNC.S ;  /* 0x00000000000073c6 */ /* 0x002fe80000000000 */
[----:B------:R-:W1:Y:S02]  /*44b0*/  FENCE.VIEW.ASYNC.S ;  /* 0x00000000000073c6 */ /* 0x000e640000000000 */
[----:B-1----:R0:W1:Y:S02]  /*44c0*/  @!UP1 SYNCS.EXCH.64 URZ, [UR11+0x14000], UR18 ;  /* 0x014000120bff95b2 */ /* 0x0020640008000100 */
[----:B-1----:R-:W-:Y:S06]  /*44d0*/  BAR.SYNC.DEFER_BLOCKING 0x0 ;  /* 0x0000000000007b1d */ /* 0x002fec0000010000 */
[----:B0-----:R-:W-:Y:S05]  /*44e0*/  @!P3 BRA `(.L_x_6) ;  /* 0x00000004004cb947 */ /* 0x001fea0003800000 */
[----:B------:R-:W-:Y:S02]  /*44f0*/  USHF.R.U32.HI UR46, URZ, 0x4, UR11 ;  /* 0x00000004ff2e7899 */ /* 0x000fe4000801160b */
[----:B------:R-:W-:Y:S02]  /*4500*/  UIADD3 UR12, UPT, UPT, UR11, 0x10000, URZ ;  /* 0x000100000b0c7890 */ /* 0x000fe4000fffe0ff */
[----:B------:R-:W-:Y:S02]  /*4510*/  USGXT.U32 UR46, UR46, 0xe ;  /* 0x0000000e2e2e789a */ /* 0x000fe40008000000 */
[----:B------:R-:W-:Y:S02]  /*4520*/  USHF.R.U32.HI UR12, URZ, 0x4, UR12 ;  /* 0x00000004ff0c7899 */ /* 0x000fe4000801160c */
[----:B------:R-:W-:Y:S02]  /*4530*/  UIADD3 UR54, UP1, UPT, UR46, 0x4000080, URZ ;  /* 0x040000802e367890 */ /* 0x000fe4000ff3e0ff */
[----:B------:R-:W-:Y:S01]  /*4540*/  USGXT.U32 UR52, UR12, 0xe ;  /* 0x0000000e0c34789a */ /* 0x000fe20008000000 */
[----:B------:R-:W-:Y:S01]  /*4550*/  UMOV UR5, URZ ;  /* 0x000000ff00057c82 */ /* 0x000fe20008000000 */
[----:B------:R-:W-:Y:S01]  /*4560*/  UMOV UR28, URZ ;  /* 0x000000ff001c7c82 */ /* 0x000fe20008000000 */
[----:B------:R-:W-:-:S02]  /*4570*/  UIADD3.X UR55, UPT, UPT, UR5, 0x40004040, URZ, UP1, !UPT ;  /* 0x4000404005377890 */ /* 0x000fc40008ffe4ff */
[----:B------:R-:W-:Y:S02]  /*4580*/  UIADD3 UR48, UP1, UPT, UR52, 0x2, URZ ;  /* 0x0000000234307890 */ /* 0x000fe4000ff3e0ff */
[----:B------:R-:W-:Y:S02]  /*4590*/  ULOP3.LUT UR46, UR46, 0x4000000, URZ, 0xfc, !UPT ;  /* 0x040000002e2e7892 */ /* 0x000fe4000f8efcff */
[----:B------:R-:W-:Y:S02]  /*45a0*/  UIADD3.X UR49, UPT, UPT, UR28, 0x40004040, URZ, UP1, !UPT ;  /* 0x400040401c317890 */ /* 0x000fe40008ffe4ff */
[----:B------:R-:W-:Y:S02]  /*45b0*/  UIADD3.64 UR38, UPT, UPT, UR54, 0x80, URZ ;  /* 0x0000008036267897 */ /* 0x000fe4000fffe0ff */
[----:B------:R-:W-:Y:S02]  /*45c0*/  UIADD3.64 UR44, UPT, UPT, UR48, 0x2, URZ ;  /* 0x00000002302c7897 */ /* 0x000fe4000fffe0ff */
[----:B------:R-:W-:-:S02]  /*45d0*/  UIADD3.64 UR30, UPT, UPT, UR54, 0x100, URZ ;  /* 0x00000100361e7897 */ /* 0x000fc4000fffe0ff */
[----:B------:R-:W-:Y:S01]  /*45e0*/  UIADD3.64 UR40, UPT, UPT, UR48, 0x4, URZ ;  /* 0x0000000430287897 */ /* 0x000fe2000fffe0ff */
[----:B------:R-:W-:Y:S01]  /*45f0*/  UMOV UR24, 0x0 ;  /* 0x0000000000187882 */ /* 0x000fe20000000000 */
[----:B------:R-:W-:Y:S01]  /*4600*/  UMOV UR25, 0x8108010 ;  /* 0x0810801000197882 */ /* 0x000fe20000000000 */
[----:B------:R-:W-:Y:S01]  /*4610*/  UMOV UR53, 0x40004040 ;  /* 0x4000404000357882 */ /* 0x000fe20000000000 */
[----:B------:R-:W-:Y:S01]  /*4620*/  UIADD3.64 UR68, UPT, UPT, UR54, 0x180, URZ ;  /* 0x0000018036447897 */ /* 0x000fe2000fffe0ff */
[----:B------:R-:W-:Y:S01]  /*4630*/  UMOV UR47, 0x40004040 ;  /* 0x40004040002f7882 */ /* 0x000fe20000000000 */
[----:B------:R-:W-:Y:S01]  /*4640*/  UIADD3.64 UR36, UPT, UPT, UR48, 0x1fe, URZ ;  /* 0x000001fe30247897 */ /* 0x000fe2000fffe0ff */
[----:B------:R0:W-:Y:S01]  /*4650*/  UTCHMMA gdesc[UR46], gdesc[UR52], tmem[UR7], tmem[UR24], idesc[UR25], !UPT ;  /* 0x00ff18342e0075ea */ /* 0x0001e2000f800007 */
[----:B------:R-:W-:Y:S02]  /*4660*/  UIADD3.64 UR64, UPT, UPT, UR54, 0x200, URZ ;  /* 0x0000020036407897 */ /* 0x000fe4000fffe0ff */
[----:B------:R-:W-:-:S02]  /*4670*/  UIADD3.64 UR32, UPT, UPT, UR48, 0x200, URZ ;  /* 0x0000020030207897 */ /* 0x000fc4000fffe0ff */
[----:B------:R-:W-:Y:S02]  /*4680*/  UIADD3.64 UR60, UPT, UPT, UR54, 0x280, URZ ;  /* 0x00000280363c7897 */ /* 0x000fe4000fffe0ff */
[----:B------:R-:W-:Y:S01]  /*4690*/  UIADD3.64 UR28, UPT, UPT, UR48, 0x202, URZ ;  /* 0x00000202301c7897 */ /* 0x000fe2000fffe0ff */
[----:B------:R-:W-:Y:S01]  /*46a0*/  UMOV UR42, 0x0 ;  /* 0x00000000002a7882 */ /* 0x000fe20000000000 */
[----:B------:R-:W-:Y:S01]  /*46b0*/  UMOV UR43, 0x8108010 ;  /* 0x08108010002b7882 */ /* 0x000fe20000000000 */
[----:B------:R-:W-:Y:S02]  /*46c0*/  UIADD3.64 UR56, UPT, UPT, UR54, 0x300, URZ ;  /* 0x0000030036387897 */ /* 0x000fe4000fffe0ff */
[----:B------:R1:W-:Y:S01]  /*46d0*/  UTCHMMA gdesc[UR54], gdesc[UR48], tmem[UR7], tmem[UR42], idesc[UR43], UPT ;  /* 0x00ff2a30360075ea */ /* 0x0003e2000b800007 */
[----:B0-----:R-:W-:Y:S01]  /*46e0*/  UIADD3.64 UR24, UPT, UPT, UR48, 0x204, URZ ;  /* 0x0000020430187897 */ /* 0x001fe2000fffe0ff */
[----:B------:R-:W-:Y:S01]  /*46f0*/  UMOV UR34, 0x0 ;  /* 0x0000000000227882 */ /* 0x000fe20000000000 */
[----:B------:R-:W-:Y:S01]  /*4700*/  UMOV UR35, 0x8108010 ;  /* 0x0810801000237882 */ /* 0x000fe20000000000 */
[----:B------:R-:W-:Y:S01]  /*4710*/  UIADD3 UR18, UPT, UPT, UR10, 0x140, URZ ;  /* 0x000001400a127890 */ /* 0x000fe2000fffe0ff */
[----:B------:R0:W-:Y:S01]  /*4720*/  UTCHMMA gdesc[UR38], gdesc[UR44], tmem[UR7], tmem[UR34], idesc[UR35], UPT ;  /* 0x00ff222c260075ea */ /* 0x0001e2000b800007 */
[----:B------:R-:W-:-:S02]  /*4730*/  UIADD3.64 UR50, UPT, UPT, UR54, 0x780, URZ ;  /* 0x0000078036327897 */ /* 0x000fc4000fffe0ff */
[----:B------:R-:W-:Y:S02]  /*4740*/  UIADD3 UR58, UPT, UPT, UR10, 0x140, URZ ;  /* 0x000001400a3a7890 */ /* 0x000fe4000fffe0ff */
[----:B------:R-:W-:Y:S01]  /*4750*/  UIADD3.64 UR46, UPT, UPT, UR54, 0x800, URZ ;  /* 0x00000800362e7897 */ /* 0x000fe2000fffe0ff */
[----:B------:R-:W-:Y:S01]  /*4760*/  UMOV UR26, 0x0 ;  /* 0x00000000001a7882 */ /* 0x000fe20000000000 */
[----:B------:R-:W-:Y:S01]  /*4770*/  UMOV UR27, 0x8108010 ;  /* 0x08108010001b7882 */ /* 0x000fe20000000000 */
[----:B------:R-:W-:Y:S01]  /*4780*/  UIADD3 UR23, UPT, UPT, UR10, 0x140, URZ ;  /* 0x000001400a177890 */ /* 0x000fe2000fffe0ff */
[----:B------:R2:W-:Y:S01]  /*4790*/  UTCHMMA gdesc[UR30], gdesc[UR40], tmem[UR7], tmem[UR26], idesc[UR27], UPT ;  /* 0x00ff1a281e0075ea */ /* 0x0005e2000b800007 */
[----:B-1----:R-:W-:Y:S01]  /*47a0*/  UIADD3.64 UR42, UPT, UPT, UR54, 0x880, URZ ;  /* 0x00000880362a7897 */ /* 0x002fe2000fffe0ff */
[----:B------:R-:W-:Y:S01]  /*47b0*/  UMOV UR66, 0x0 ;  /* 0x0000000000427882 */ /* 0x000fe20000000000 */
[----:B------:R-:W-:Y:S01]  /*47c0*/  UMOV UR67, 0x8108010 ;  /* 0x0810801000437882 */ /* 0x000fe20000000000 */
[----:B------:R-:W-:Y:S01]  /*47d0*/  UIADD3 UR22, UPT, UPT, UR10, 0x140, URZ ;  /* 0x000001400a167890 */ /* 0x000fe2000fffe0ff */
[----:B------:R1:W-:Y:S01]  /*47e0*/  UTCHMMA gdesc[UR68], gdesc[UR36], tmem[UR7], tmem[UR66], idesc[UR67], UPT ;  /* 0x00ff4224440075ea */ /* 0x0003e2000b800007 */
[----:B0-----:R-:W-:Y:S01]  /*47f0*/  UIADD3.64 UR38, UPT, UPT, UR54, 0x900, URZ ;  /* 0x0000090036267897 */ /* 0x001fe2000fffe0ff */
[----:B------:R-:W-:Y:S01]  /*4800*/  UMOV UR62, 0x0 ;  /* 0x00000000003e7882 */ /* 0x000fe20000000000 */
[----:B------:R-:W-:Y:S01]  /*4810*/  UMOV UR63, 0x8108010 ;  /* 0x08108010003f7882 */ /* 0x000fe20000000000 */
[----:B------:R-:W-:Y:S01]  /*4820*/  UIADD3 UR21, UPT, UPT, UR10, 0x140, URZ ;  /* 0x000001400a157890 */ /* 0x000fe2000fffe0ff */
[----:B------:R0:W-:Y:S01]  /*4830*/  UTCHMMA gdesc[UR64], gdesc[UR32], tmem[UR7], tmem[UR62], idesc[UR63], UPT ;  /* 0x00ff3e20400075ea */ /* 0x0001e2000b800007 */
[----:B------:R-:W-:Y:S01]  /*4840*/  UIADD3.64 UR34, UPT, UPT, UR54, 0x980, URZ ;  /* 0x0000098036227897 */ /* 0x000fe2000fffe0ff */
[----:B------:R-:W-:Y:S01]  /*4850*/  UMOV UR70, 0x0 ;  /* 0x0000000000467882 */ /* 0x000fe20000000000 */
[----:B------:R-:W-:Y:S01]  /*4860*/  UMOV UR71, 0x8108010 ;  /* 0x0810801000477882 */ /* 0x000fe20000000000 */
[----:B------:R-:W-:Y:S01]  /*4870*/  UIADD3 UR20, UPT, UPT, UR10, 0x140, URZ ;  /* 0x000001400a147890 */ /* 0x000fe2000fffe0ff */
[----:B------:R3:W-:Y:S01]  /*4880*/  UTCHMMA gdesc[UR60], gdesc[UR28], tmem[UR7], tmem[UR70], idesc[UR71], UPT ;  /* 0x00ff461c3c0075ea */ /* 0x0007e2000b800007 */
[----:B--2---:R-:W-:Y:S01]  /*4890*/  UIADD3.64 UR30, UPT, UPT, UR54, 0xa00, URZ ;  /* 0x00000a00361e7897 */ /* 0x004fe2000fffe0ff */
[----:B------:R-:W-:Y:S01]  /*48a0*/  UMOV UR74, 0x0 ;  /* 0x00000000004a7882 */ /* 0x000fe20000000000 */
[----:B------:R-:W-:Y:S01]  /*48b0*/  UMOV UR75, 0x8108010 ;  /* 0x08108010004b7882 */ /* 0x000fe20000000000 */
[----:B------:R-:W-:Y:S01]  /*48c0*/  UIADD3 UR19, UPT, UPT, UR10, 0x140, URZ ;  /* 0x000001400a137890 */ /* 0x000fe2000fffe0ff */
[----:B------:R3:W-:Y:S01]  /*48d0*/  UTCHMMA gdesc[UR56], gdesc[UR24], tmem[UR7], tmem[UR74], idesc[UR75], UPT ;  /* 0x00ff4a18380075ea */ /* 0x0007e2000b800007 */
[----:B------:R-:W-:Y:S01]  /*48e0*/  UIADD3.64 UR26, UPT, UPT, UR54, 0xa80, URZ ;  /* 0x00000a80361a7897 */ /* 0x000fe2000fffe0ff */
[----:B------:R3:W-:Y:S01]  /*48f0*/  UTCHMMA gdesc[UR50], gdesc[UR52], tmem[UR18], tmem[UR62], idesc[UR63], !UPT ;  /* 0x00ff3e34320075ea */ /* 0x0007e2000f800012 */
[----:B------:R-:W-:-:S02]  /*4900*/  UIADD3 UR12, UPT, UPT, UR10, 0x140, URZ ;  /* 0x000001400a0c7890 */ /* 0x000fc4000fffe0ff */
[----:B------:R-:W-:Y:S01]  /*4910*/  UIADD3.64 UR54, UPT, UPT, UR54, 0xb00, URZ ;  /* 0x00000b0036367897 */ /* 0x000fe2000fffe0ff */
[----:B-1----:R-:W-:Y:S01]  /*4920*/  UMOV UR68, 0x0 ;  /* 0x0000000000447882 */ /* 0x002fe20000000000 */
[----:B------:R-:W-:Y:S01]  /*4930*/  UMOV UR69, 0x8108010 ;  /* 0x0810801000457882 */ /* 0x000fe20000000000 */
[----:B0-----:R-:W-:Y:S01]  /*4940*/  UMOV UR64, 0x0 ;  /* 0x0000000000407882 */ /* 0x001fe20000000000 */
[----:B------:R3:W-:Y:S01]  /*4950*/  UTCHMMA gdesc[UR46], gdesc[UR48], tmem[UR58], tmem[UR68], idesc[UR69], UPT ;  /* 0x00ff44302e0075ea */ /* 0x0007e2000b80003a */
[----:B------:R-:W-:Y:S01]  /*4960*/  UMOV UR65, 0x8108010 ;  /* 0x0810801000417882 */ /* 0x000fe20000000000 */
[----:B------:R3:W-:Y:S01]  /*4970*/  UTCHMMA gdesc[UR42], gdesc[UR44], tmem[UR23], tmem[UR66], idesc[UR67], UPT ;  /* 0x00ff422c2a0075ea */ /* 0x0007e2000b800017 */
[----:B------:R3:W-:Y:S01]  /*4980*/  UTCHMMA gdesc[UR38], gdesc[UR40], tmem[UR22], tmem[UR64], idesc[UR65], UPT ;  /* 0x00ff4028260075ea */ /* 0x0007e2000b800016 */
[----:B------:R3:W-:Y:S01]  /*4990*/  UTCHMMA gdesc[UR34], gdesc[UR36], tmem[UR21], tmem[UR62], idesc[UR63], UPT ;  /* 0x00ff3e24220075ea */ /* 0x0007e2000b800015 */
[----:B------:R-:W-:Y:S01]  /*49a0*/  UMOV UR76, 0x0 ;  /* 0x00000000004c7882 */ /* 0x000fe20000000000 */
[----:B------:R-:W-:Y:S01]  /*49b0*/  UMOV UR77, 0x8108010 ;  /* 0x08108010004d7882 */ /* 0x000fe20000000000 */
[----:B------:R3:W-:Y:S01]  /*49c0*/  UTCHMMA gdesc[UR30], gdesc[UR32], tmem[UR20], tmem[UR68], idesc[UR69], UPT ;  /* 0x00ff44201e0075ea */ /* 0x0007e2000b800014 */
[----:B------:R-:W-:Y:S01]  /*49d0*/  UMOV UR5, UR4 ;  /* 0x0000000400057c82 */ /* 0x000fe20008000000 */
[----:B------:R3:W-:Y:S01]  /*49e0*/  UTCHMMA gdesc[UR26], gdesc[UR28], tmem[UR19], tmem[UR66], idesc[UR67], UPT ;  /* 0x00ff421c1a0075ea */ /* 0x0007e2000b800013 */
[----:B------:R3:W-:Y:S01]  /*49f0*/  UTCHMMA gdesc[UR54], gdesc[UR24], tmem[UR12], tmem[UR76], idesc[UR77], UPT ;  /* 0x00ff4c18360075ea */ /* 0x0007e2000b80000c */
[----:B------:R3:W-:Y:S01]  /*4a00*/  UTCBAR [UR5], URZ ;  /* 0x000000ff050073e9 */ /* 0x0007e200080000ff */
[----:B------:R-:W-:Y:S01]  /*4a10*/  NOP ;  /* 0x0000000000007918 */ /* 0x000fe20000000000 */
.L_x_6:
[----:B------:R-:W-:Y:S05]  /*4a20*/  @!P2 BRA `(.L_x_7) ;  /* 0x000000000008a947 */ /* 0x000fea0003800000 */
[----:B------:R-:W0:Y:S02]  /*4a30*/  SYNCS.PHASECHK.TRANS64.TRYWAIT P4, [UR11+0x14000], RZ ;  /* 0x014000ffff0075a7 */ /* 0x000e24000808110b */
[----:B0-----:R-:W-:Y:S05]  /*4a40*/  @!P4 BRA `(.L_x_8) ;  /* 0x000000b80058c947 */ /* 0x001fea0003800000 */
.L_x_7:
[----:B------:R-:W-:Y:S01]  /*4a50*/  BAR.SYNC.DEFER_BLOCKING 0x0 ;  /* 0x0000000000007b1d */ /* 0x000fe20000010000 */
[----:B------:R-:W-:Y:S02]  /*4a60*/  PRMT R91, RZ, 0x7610, R91 ;  /* 0x00007610ff5b7816 */ /* 0x000fe4000000005b */
[----:B------:R-:W-:Y:S02]  /*4a70*/  PRMT R97, RZ, 0x7610, R97 ;  /* 0x00007610ff617816 */ /* 0x000fe40000000061 */
[----:B------:R-:W-:Y:S01]  /*4a80*/  PRMT R95, RZ, 0x7610, R95 ;  /* 0x00007610ff5f7816 */ /* 0x000fe2000000005f */
[----:B---3--:R-:W0:Y:S02]  /*4a90*/  LDCU UR21, c[0x0][0x3a8] ;  /* 0x00007500ff1577ac */ /* 0x008e240008000800 */
[----:B------:R-:W1:Y:S01]  /*4aa0*/  S2UR UR5, SR_CTAID.Y ;  /* 0x00000000000579c3 */ /* 0x000e620000002600 */
[----:B------:R-:W0:Y:S01]  /*4ab0*/  LDTM.x64 R4, tmem[UR72] ;  /* 0x00000048000479ee */ /* 0x000e220008340000 */
[----:B------:R-:W2:Y:S01]  /*4ac0*/  S2R R101, SR_TID.X ;  /* 0x0000000000657919 */ /* 0x000ea20000002100 */
[----:B------:R-:W1:Y:S01]  /*4ad0*/  LDCU UR18, c[0x0][0x3d0] ;  /* 0x00007a00ff1277ac */ /* 0x000e620008000800 */
[----:B------:R-:W3:Y:S04]  /*4ae0*/  LDCU UR20, c[0x0][0x3d4] ;  /* 0x00007a80ff1477ac */ /* 0x000ee80008000800 */
[----:B------:R-:W4:Y:S01]  /*4af0*/  LDC.64 R138, c[0x0][0x390] ;  /* 0x0000e400ff8a7b82 */ /* 0x000f220000000a00 */
[----:B------:R-:W2:Y:S07]  /*4b00*/  LDCU UR12, c[0x0][0x3d8] ;  /* 0x00007b00ff0c77ac */ /* 0x000eae0008000800 */
[----:B------:R-:W2:Y:S01]  /*4b10*/  LDC R70, c[0x0][0x3d8] ;  /* 0x0000f600ff467b82 */ /* 0x000ea20000000800 */
[----:B------:R-:W-:Y:S01]  /*4b20*/  PRMT R93, RZ, 0x7610, R93 ;  /* 0x00007610ff5d7816 */ /* 0x000fe2000000005d */
[----:B-1----:R-:W-:Y:S01]  /*4b30*/  UIMAD UR18, UR5, UR18, URZ ;  /* 0x00000012051272a4 */ /* 0x002fe2000f8e02ff */
[----:B0-----:R-:W-:Y:S01]  /*4b40*/  FMUL R0, R4, UR21 ;  /* 0x0000001504007c20 */ /* 0x001fe20008400000 */
[----:B------:R-:W-:Y:S01]  /*4b50*/  FMUL R69, R5, UR21 ;  /* 0x0000001505457c20 */ /* 0x000fe20008400000 */
[----:B------:R-:W-:Y:S01]  /*4b60*/  FMUL R2, R6, UR21 ;  /* 0x0000001506027c20 */ /* 0x000fe20008400000 */
[----:B------:R-:W-:Y:S01]  /*4b70*/  FMUL R68, R7, UR21 ;  /* 0x0000001507447c20 */ /* 0x000fe20008400000 */
[----:B------:R-:W-:Y:S01]  /*4b80*/  FMUL R71, R8, UR21 ;  /* 0x0000001508477c20 */ /* 0x000fe20008400000 */
[----:B---3--:R-:W-:Y:S01]  /*4b90*/  IMAD R3, R3, UR20, RZ ;  /* 0x0000001403037c24 */ /* 0x008fe2000f8e02ff */
[----:B------:R-:W-:Y:S01]  /*4ba0*/  USHF.L.U32 UR5, UR18, 0x1, URZ ;  /* 0x0000000112057899 */ /* 0x000fe200080006ff */
[----:B------:R-:W-:Y:S01]  /*4bb0*/  FMNMX3 R2, R0, R69, R2, !PT ;  /* 0x0000004500027276 */ /* 0x000fe20007800002 */
[----:B------:R-:W-:Y:S01]  /*4bc0*/  FMUL R0, R9, UR21 ;  /* 0x0000001509007c20 */ /* 0x000fe20008400000 */
[----:B------:R-:W-:Y:S01]  /*4bd0*/  FMUL R69, R10, UR21 ;  /* 0x000000150a457c20 */ /* 0x000fe20008400000 */
[----:B------:R-:W-:Y:S01]  /*4be0*/  FMUL R73, R66, UR21 ;  /* 0x0000001542497c20 */ /* 0x000fe20008400000 */
[----:B------:R-:W-:Y:S01]  /*4bf0*/  FMNMX3 R68, R2, R68, R71, !PT ;  /* 0x0000004402447276 */ /* 0x000fe20007800047 */
[----:B------:R-:W-:Y:S01]  /*4c00*/  FMUL R2, R11, UR21 ;  /* 0x000000150b027c20 */ /* 0x000fe20008400000 */
[----:B------:R-:W-:Y:S01]  /*4c10*/  FMUL R71, R12, UR21 ;  /* 0x000000150c477c20 */ /* 0x000fe20008400000 */
[----:B------:R-:W0:Y:S01]  /*4c20*/  LDC R72, c[0x0][0x3d8] ;  /* 0x0000f600ff487b82 */ /* 0x000e220000000800 */
[----:B------:R-:W-:Y:S01]  /*4c30*/  FMNMX3 R68, R68, R0, R69, !PT ;  /* 0x0000000044447276 */ /* 0x000fe20007800045 */
[----:B------:R-:W-:Y:S01]  /*4c40*/  FMUL R0, R13, UR21 ;  /* 0x000000150d007c20 */ /* 0x000fe20008400000 */
[----:B------:R-:W-:Y:S01]  /*4c50*/  FMUL R69, R14, UR21 ;  /* 0x000000150e457c20 */ /* 0x000fe20008400000 */
[----:B------:R-:W-:Y:S01]  /*4c60*/  UIMAD.WIDE UR18, UR18, 0x2, URZ ;  /* 0x00000002121278a5 */ /* 0x000fe2000f8e02ff */
[----:B------:R-:W-:Y:S01]  /*4c70*/  FMNMX3 R68, R68, R2, R71, !PT ;  /* 0x0000000244447276 */ /* 0x000fe20007800047 */
[----:B------:R-:W-:Y:S01]  /*4c80*/  FMUL R2, R15, UR21 ;  /* 0x000000150f027c20 */ /* 0x000fe20008400000 */
[----:B------:R-:W-:Y:S01]  /*4c90*/  FMUL R71, R16, UR21 ;  /* 0x0000001510477c20 */ /* 0x000fe20008400000 */
[----:B------:R-:W1:Y:S01]  /*4ca0*/  LDC R74, c[0x0][0x3d8] ;  /* 0x0000f600ff4a7b82 */ /* 0x000e620000000800 */
[----:B------:R-:W-:Y:S01]  /*4cb0*/  FMNMX3 R68, R68, R0, R69, !PT ;  /* 0x0000000044447276 */ /* 0x000fe20007800045 */
[----:B------:R-:W-:Y:S01]  /*4cc0*/  FMUL R0, R17, UR21 ;  /* 0x0000001511007c20 */ /* 0x000fe20008400000 */
[----:B------:R-:W-:-:S02]  /*4cd0*/  FMUL R69, R18, UR21 ;  /* 0x0000001512457c20 */ /* 0x000fc40008400000 */
[----:B------:R-:W-:Y:S01]  /*4ce0*/  FMNMX3 R68, R68, R2, R71, !PT ;  /* 0x0000000244447276 */ /* 0x000fe20007800047 */
[----:B------:R-:W-:Y:S01]  /*4cf0*/  FMUL R2, R19, UR21 ;  /* 0x0000001513027c20 */ /* 0x000fe20008400000 */
[----:B------:R-:W-:Y:S01]  /*4d00*/  FMUL R71, R20, UR21 ;  /* 0x0000001514477c20 */ /* 0x000fe20008400000 */
[----:B------:R-:W3:Y:S01]  /*4d10*/  LDC R76, c[0x0][0x3d8] ;  /* 0x0000f600ff4c7b82 */ /* 0x000ee20000000800 */
[----:B------:R-:W-:Y:S01]  /*4d20*/  FMNMX3 R68, R68, R0, R69, !PT ;  /* 0x0000000044447276 */ /* 0x000fe20007800045 */
[----:B------:R-:W-:Y:S01]  /*4d30*/  FMUL R0, R21, UR21 ;  /* 0x0000001515007c20 */ /* 0x000fe20008400000 */
[----:B------:R-:W-:Y:S02]  /*4d40*/  FMUL R69, R22, UR21 ;  /* 0x0000001516457c20 */ /* 0x000fe40008400000 */
[----:B------:R-:W-:Y:S01]  /*4d50*/  FMNMX3 R68, R68, R2, R71, !PT ;  /* 0x0000000244447276 */ /* 0x000fe20007800047 */
[----:B------:R-:W-:Y:S01]  /*4d60*/  FMUL R2, R23, UR21 ;  /* 0x0000001517027c20 */ /* 0x000fe20008400000 */
[----:B------:R-:W-:Y:S01]  /*4d70*/  FMUL R71, R24, UR21 ;  /* 0x0000001518477c20 */ /* 0x000fe20008400000 */
[----:B------:R-:W0:Y:S01]  /*4d80*/  LDC R78, c[0x0][0x3d8] ;  /* 0x0000f600ff4e7b82 */ /* 0x000e220000000800 */
[----:B------:R-:W-:Y:S01]  /*4d90*/  FMNMX3 R68, R68, R0, R69, !PT ;  /* 0x0000000044447276 */ /* 0x000fe20007800045 */
[----:B------:R-:W-:Y:S01]  /*4da0*/  FMUL R0, R25, UR21 ;  /* 0x0000001519007c20 */ /* 0x000fe20008400000 */
[----:B------:R-:W-:-:S02]  /*4db0*/  FMUL R69, R26, UR21 ;  /* 0x000000151a457c20 */ /* 0x000fc40008400000 */
[----:B------:R-:W-:Y:S01]  /*4dc0*/  FMNMX3 R68, R68, R2, R71, !PT ;  /* 0x0000000244447276 */ /* 0x000fe20007800047 */
[----:B------:R-:W-:Y:S01]  /*4dd0*/  FMUL R2, R27, UR21 ;  /* 0x000000151b027c20 */ /* 0x000fe20008400000 */
[----:B------:R-:W-:Y:S01]  /*4de0*/  FMUL R71, R28, UR21 ;  /* 0x000000151c477c20 */ /* 0x000fe20008400000 */
[----:B------:R-:W0:Y:S01]  /*4df0*/  LDC R80, c[0x0][0x3d8] ;  /* 0x0000f600ff507b82 */ /* 0x000e220000000800 */
        /* <DEDUP_REMOVED lines=51> */
[----:B------:R-:W-:-:S04]  /*5130*/  FMUL R0, R57, UR21 ;  /* 0x0000001539007c20 */ /* 0x000fc80008400000 */
[----:B------:R-:W-:Y:S01]  /*5140*/  FMNMX3 R68, R68, R2, R69, !PT ;  /* 0x0000000244447276 */ /* 0x000fe20007800045 */
[----:B------:R-:W-:Y:S01]  /*5150*/  FMUL R2, R59, UR21 ;  /* 0x000000153b027c20 */ /* 0x000fe20008400000 */
[----:B------:R-:W-:Y:S01]  /*5160*/  FMUL R69, R60, UR21 ;  /* 0x000000153c457c20 */ /* 0x000fe20008400000 */
[----:B------:R-:W0:Y:S01]  /*5170*/  LDC R96, c[0x0][0x3d8] ;  /* 0x0000f600ff607b82 */ /* 0x000e220000000800 */
[----:B------:R-:W-:Y:S01]  /*5180*/  FMNMX3 R68, R68, R0, R71, !PT ;  /* 0x0000000044447276 */ /* 0x000fe20007800047 */
[----:B------:R-:W-:Y:S01]  /*5190*/  FMUL R0, R61, UR21 ;  /* 0x000000153d007c20 */ /* 0x000fe20008400000 */
[----:B------:R-:W-:Y:S02]  /*51a0*/  FMUL R71, R62, UR21 ;  /* 0x000000153e477c20 */ /* 0x000fe40008400000 */
[----:B------:R-:W-:Y:S02]  /*51b0*/  FMNMX3 R2, R68, R2, R69, !PT ;  /* 0x0000000244027276 */ /* 0x000fe40007800045 */
[----:B------:R-:W-:Y:S01]  /*51c0*/  SHF.L.U32 R69, R3, 0x1, RZ ;  /* 0x0000000103457819 */ /* 0x000fe200000006ff */
[----:B------:R-:W0:Y:S01]  /*51d0*/  LDC R100, c[0x0][0x3d8] ;  /* 0x0000f600ff647b82 */ /* 0x000e220000000800 */
[----:B------:R-:W-:Y:S01]  /*51e0*/  FMNMX3 R68, R2, R0, R71, !PT ;  /* 0x0000000002447276 */ /* 0x000fe20007800047 */
[----:B------:R-:W-:Y:S01]  /*51f0*/  FMUL R0, R63, UR21 ;  /* 0x000000153f007c20 */ /* 0x000fe20008400000 */
[----:B------:R-:W-:Y:S01]  /*5200*/  FMUL R71, R64, UR21 ;  /* 0x0000001540477c20 */ /* 0x000fe20008400000 */
[----:B------:R-:W-:Y:S01]  /*5210*/  FMUL R2, R65, UR21 ;  /* 0x0000001541027c20 */ /* 0x000fe20008400000 */
[----:B----4-:R-:W-:-:S02]  /*5220*/  IADD3 R138, P4, P5, R69, UR5, R138 ;  /* 0x00000005458a7c10 */ /* 0x010fc4000fd9e08a */
[----:B--2---:R-:W-:Y:S01]  /*5230*/  SHF.R.U32.HI R69, RZ, 0x6, R101 ;  /* 0x00000006ff457819 */ /* 0x004fe20000011665 */
[----:B------:R-:W2:Y:S01]  /*5240*/  LDC R102, c[0x0][0x3d8] ;  /* 0x0000f600ff667b82 */ /* 0x000ea20000000800 */
[----:B------:R-:W-:-:S04]  /*5250*/  FMNMX3 R0, R68, R0, R71, !PT ;  /* 0x0000000044007276 */ /* 0x000fc80007800047 */
[----:B------:R-:W-:Y:S01]  /*5260*/  FMNMX3 R73, R0, R2, R73, !PT ;  /* 0x0000000200497276 */ /* 0x000fe20007800049 */
[----:B------:R-:W-:-:S04]  /*5270*/  IMAD.HI R0, R3, 0x2, RZ ;  /* 0x0000000203007827 */ /* 0x000fc800078e02ff */
[----:B------:R-:W-:Y:S01]  /*5280*/  FMUL R2, R67, UR21 ;  /* 0x0000001543027c20 */ /* 0x000fe20008400000 */
[----:B------:R-:W4:Y:S01]  /*5290*/  LDC R68, c[0x0][0x3d8] ;  /* 0x0000f600ff447b82 */ /* 0x000f220000000800 */
[----:B------:R-:W-:Y:S02]  /*52a0*/  SGXT.U32 R3, R69, 0x2 ;  /* 0x000000024503781a */ /* 0x000fe40000000000 */
[----:B------:R-:W-:Y:S02]  /*52b0*/  IADD3.X R0, PT, PT, R0, UR19, R139, P4, P5 ;  /* 0x0000001300007c10 */ /* 0x000fe4000a7ea48b */
[----:B------:R-:W-:Y:S01]  /*52c0*/  FMNMX3 R2, R73, -INF , R2, !PT ;  /* 0xff80000049027876 */ /* 0x000fe20007800002 */
[----:B------:R-:W-:Y:S02]  /*52d0*/  IMAD R73, R3, UR12, RZ ;  /* 0x0000000c03497c24 */ /* 0x000fe4000f8e02ff */
[----:B------:R-:W1:Y:S02]  /*52e0*/  LDC R104, c[0x0][0x3d8] ;  /* 0x0000f600ff687b82 */ /* 0x000e640000000800 */
[--C-:B------:R-:W-:Y:S01]  /*52f0*/  FFMA R4, R4, UR21, -R2.reuse ;  /* 0x0000001504047c23 */ /* 0x100fe20008000802 */
[----:B------:R-:W-:Y:S01]  /*5300*/  LEA R75, R70, R73, 0x2 ;  /* 0x00000049464b7211 */ /* 0x000fe200078e10ff */
[--C-:B------:R-:W-:Y:S01]  /*5310*/  FFMA R6, R6, UR21, -R2.reuse ;  /* 0x0000001506067c23 */ /* 0x100fe20008000802 */
[-C--:B------:R-:W-:Y:S01]  /*5320*/  LEA R116, P4, R73, R138.reuse, 0x1 ;  /* 0x0000008a49747211 */ /* 0x080fe200078808ff */
[--C-:B------:R-:W-:Y:S01]  /*5330*/  FFMA R7, R7, UR21, -R2.reuse ;  /* 0x0000001507077c23 */ /* 0x100fe20008000802 */
[----:B------:R-:W-:Y:S01]  /*5340*/  LEA R196, P5, R75, R138, 0x1 ;  /* 0x0000008a4bc47211 */ /* 0x000fe200078a08ff */
[----:B------:R-:W2:Y:S01]  /*5350*/  LDC R106, c[0x0][0x3d8] ;  /* 0x0000f600ff6a7b82 */ /* 0x000ea20000000800 */
[-C--:B------:R-:W-:Y:S01]  /*5360*/  LEA.HI.X.SX32 R117, R73, R0.reuse, 0x1, P4 ;  /* 0x0000000049757211 */ /* 0x080fe200020f0eff */
[----:B------:R-:W-:Y:S01]  /*5370*/  FMUL R6, R6, 1.4426950216293334961 ;  /* 0x3fb8aa3b06067820 */ /* 0x000fe20000400000 */
[----:B------:R-:W-:Y:S01]  /*5380*/  LEA.HI.X.SX32 R197, R75, R0, 0x1, P5 ;  /* 0x000000004bc57211 */ /* 0x000fe200028f0eff */
[--C-:B------:R-:W-:Y:S01]  /*5390*/  FFMA R8, R8, UR21, -R2.reuse ;  /* 0x0000001508087c23 */ /* 0x100fe20008000802 */
[--C-:B------:R-:W-:Y:S01]  /*53a0*/  FFMA R10, R10, UR21, -R2.reuse ;  /* 0x000000150a0a7c23 */ /* 0x100fe20008000802 */
[--C-:B------:R-:W-:Y:S01]  /*53b0*/  FFMA R12, R12, UR21, -R2.reuse ;  /* 0x000000150c0c7c23 */ /* 0x100fe20008000802 */
[----:B------:R0:W-:Y:S01]  /*53c0*/  MUFU.EX2 R99, R6 ;  /* 0x0000000600637308 */ /* 0x0001e20000000800 */
[----:B----4-:R-:W-:Y:S01]  /*53d0*/  LEA R77, R68, R75, 0x2 ;  /* 0x0000004b444d7211 */ /* 0x010fe200078e10ff */
[----:B------:R-:W4:Y:S01]  /*53e0*/  LDC R108, c[0x0][0x3d8] ;  /* 0x0000f600ff6c7b82 */ /* 0x000f220000000800 */
[--C-:B------:R-:W-:Y:S01]  /*53f0*/  FFMA R14, R14, UR21, -R2.reuse ;  /* 0x000000150e0e7c23 */ /* 0x100fe20008000802 */
[--C-:B------:R-:W-:Y:S01]  /*5400*/  FFMA R16, R16, UR21, -R2.reuse ;  /* 0x0000001510107c23 */ /* 0x100fe20008000802 */
[----:B0-----:R-:W-:Y:S01]  /*5410*/  LEA R79, R72, R77, 0x2 ;  /* 0x0000004d484f7211 */ /* 0x001fe200078e10ff */
[--C-:B------:R-:W-:Y:S01]  /*5420*/  FFMA R18, R18, UR21, -R2.reuse ;  /* 0x0000001512127c23 */ /* 0x100fe20008000802 */
[-C--:B------:R-:W-:Y:S01]  /*5430*/  LEA R114, P4, R77, R138.reuse, 0x1 ;  /* 0x0000008a4d727211 */ /* 0x080fe200078808ff */
[--C-:B------:R-:W-:Y:S01]  /*5440*/  FFMA R20, R20, UR21, -R2.reuse ;  /* 0x0000001514147c23 */ /* 0x100fe20008000802 */
[----:B-1----:R-:W-:Y:S01]  /*5450*/  LEA R81, R74, R79, 0x2 ;  /* 0x0000004f4a517211 */ /* 0x002fe200078e10ff */
[----:B------:R-:W0:Y:S01]  /*5460*/  LDC R72, c[0x0][0x3d8] ;  /* 0x0000f600ff487b82 */ /* 0x000e220000000800 */
[----:B------:R-:W-:Y:S01]  /*5470*/  LEA R194, P5, R79, R138, 0x1 ;  /* 0x0000008a4fc27211 */ /* 0x000fe200078a08ff */
[----:B------:R-:W-:Y:S01]  /*5480*/  FMUL R6, R8, 1.4426950216293334961 ;  /* 0x3fb8aa3b08067820 */ /* 0x000fe20000400000 */
[----:B---3--:R-:W-:Y:S01]  /*5490*/  LEA R83, R76, R81, 0x2 ;  /* 0x000000514c537211 */ /* 0x008fe200078e10ff */
[----:B------:R-:W-:Y:S01]  /*54a0*/  FMUL R8, R10, 1.4426950216293334961 ;  /* 0x3fb8aa3b0a087820 */ /* 0x000fe20000400000 */
[----:B------:R-:W-:Y:S01]  /*54b0*/  LEA.HI.X.SX32 R115, R77, R0, 0x1, P4 ;  /* 0x000000004d737211 */ /* 0x000fe200020f0eff */
[----:B------:R-:W-:Y:S01]  /*54c0*/  FMUL R10, R12, 1.4426950216293334961 ;  /* 0x3fb8aa3b0c0a7820 */ /* 0x000fe20000400000 */
[----:B------:R-:W-:Y:S01]  /*54d0*/  LEA R85, R78, R83, 0x2 ;  /* 0x000000534e557211 */ /* 0x000fe200078e10ff */
[----:B------:R-:W1:Y:S01]  /*54e0*/  LDC R74, c[0x0][0x3d8] ;  /* 0x0000f600ff4a7b82 */ /* 0x000e620000000800 */
[----:B------:R-:W-:Y:S01]  /*54f0*/  LEA R192, P4, R81, R138, 0x1 ;  /* 0x0000008a51c07211 */ /* 0x000fe200078808ff */
[----:B------:R-:W-:Y:S01]  /*5500*/  FMUL R12, R14, 1.4426950216293334961 ;  /* 0x3fb8aa3b0e0c7820 */ /* 0x000fe20000400000 */
[----:B------:R-:W-:Y:S01]  /*5510*/  LEA R87, R80, R85, 0x2 ;  /* 0x0000005550577211 */ /* 0x000fe200078e10ff */
[--C-:B------:R-:W-:Y:S01]  /*5520*/  FFMA R22, R22, UR21, -R2.reuse ;  /* 0x0000001516167c23 */ /* 0x100fe20008000802 */
[----:B------:R-:W-:Y:S01]  /*5530*/  LEA.HI.X.SX32 R195, R79, R0, 0x1, P5 ;  /* 0x000000004fc37211 */ /* 0x000fe200028f0eff */
[----:B------:R-:W-:Y:S01]  /*5540*/  FFMA R9, R9, UR21, -R2 ;  /* 0x0000001509097c23 */ /* 0x000fe20008000802 */
[----:B------:R-:W-:Y:S01]  /*5550*/  LEA R89, R82, R87, 0x2 ;  /* 0x0000005752597211 */ /* 0x000fe200078e10ff */
[----:B------:R-:W3:Y:S01]  /*5560*/  LDC R76, c[0x0][0x3d8] ;  /* 0x0000f600ff4c7b82 */ /* 0x000ee20000000800 */
[----:B------:R-:W-:Y:S01]  /*5570*/  LEA R190, P5, R83, R138, 0x1 ;  /* 0x0000008a53be7211 */ /* 0x000fe200078a08ff */
[----:B------:R-:W-:Y:S01]  /*5580*/  FMUL R14, R16, 1.4426950216293334961 ;  /* 0x3fb8aa3b100e7820 */ /* 0x000fe20000400000 */
[----:B------:R-:W-:-:S05]  /*5590*/  LEA R73, R84, R89, 0x2 ;  /* 0x0000005954497211 */ /* 0x000fca00078e10ff */
[----:B------:R-:W0:Y:S01]  /*55a0*/  LDC R110, c[0x0][0x3d8] ;  /* 0x0000f600ff6e7b82 */ /* 0x000e220000000800 */
[----:B------:R-:W-:-:S07]  /*55b0*/  LEA R75, R86, R73, 0x2 ;  /* 0x00000049564b7211 */ /* 0x000fce00078e10ff */
[----:B------:R-:W0:Y:S01]  /*55c0*/  LDC R112, c[0x0][0x3d8] ;  /* 0x0000f600ff707b82 */ /* 0x000e220000000800 */
[----:B------:R-:W-:-:S07]  /*55d0*/  LEA R77, R88, R75, 0x2 ;  /* 0x0000004b584d7211 */ /* 0x000fce00078e10ff */
[----:B------:R-:W0:Y:S01]  /*55e0*/  LDC R71, c[0x0][0x3d8] ;  /* 0x0000f600ff477b82 */ /* 0x000e220000000800 */
[----:B------:R-:W-:-:S07]  /*55f0*/  LEA.HI.X.SX32 R193, R81, R0, 0x1, P4 ;  /* 0x0000000051c17211 */ /* 0x000fce00020f0eff */
[----:B------:R-:W1:Y:S01]  /*5600*/  LDC R69, c[0x0][0x3d8] ;  /* 0x0000f600ff457b82 */ /* 0x000e620000000800 */
[----:B------:R-:W-:Y:S01]  /*5610*/  LEA R79, R90, R77, 0x2 ;  /* 0x0000004d5a4f7211 */ /* 0x000fe200078e10ff */
[--C-:B------:R-:W-:Y:S01]  /*5620*/  FFMA R24, R24, UR21, -R2.reuse ;  /* 0x0000001518187c23 */ /* 0x100fe20008000802 */
[----:B------:R-:W-:Y:S01]  /*5630*/  LEA R188, P4, R85, R138, 0x1 ;  /* 0x0000008a55bc7211 */ /* 0x000fe200078808ff */
[--C-:B------:R-:W-:Y:S01]  /*5640*/  FFMA R11, R11, UR21, -R2.reuse ;  /* 0x000000150b0b7c23 */ /* 0x100fe20008000802 */
[----:B------:R-:W-:Y:S01]  /*5650*/  LEA.HI.X.SX32 R191, R83, R0, 0x1, P5 ;  /* 0x0000000053bf7211 */ /* 0x000fe200028f0eff */
[----:B------:R-:W-:Y:S01]  /*5660*/  FMUL R16, R18, 1.4426950216293334961 ;  /* 0x3fb8aa3b12107820 */ /* 0x000fe20000400000 */
[----:B------:R-:W-:Y:S01]  /*5670*/  LEA R186, P5, R87, R138, 0x1 ;  /* 0x0000008a57ba7211 */ /* 0x000fe200078a08ff */
[----:B------:R-:W1:Y:S01]  /*5680*/  LDC R78, c[0x0][0x3d8] ;  /* 0x0000f600ff4e7b82 */ /* 0x000e620000000800 */
[----:B------:R-:W-:Y:S01]  /*5690*/  LEA R81, R92, R79, 0x2 ;  /* 0x0000004f5c517211 */ /* 0x000fe200078e10ff */
[--C-:B------:R-:W-:Y:S01]  /*56a0*/  FFMA R26, R26, UR21, -R2.reuse ;  /* 0x000000151a1a7c23 */ /* 0x100fe20008000802 */
[----:B------:R-:W-:Y:S01]  /*56b0*/  LEA.HI.X.SX32 R189, R85, R0, 0x1, P4 ;  /* 0x0000000055bd7211 */ /* 0x000fe200020f0eff */
[--C-:B------:R-:W-:Y:S01]  /*56c0*/  FFMA R13, R13, UR21, -R2.reuse ;  /* 0x000000150d0d7c23 */ /* 0x100fe20008000802 */
[----:B------:R-:W-:Y:S01]  /*56d0*/  LEA R184, P4, R89, R138, 0x1 ;  /* 0x0000008a59b87211 */ /* 0x000fe200078808ff */
[----:B------:R-:W-:Y:S01]  /*56e0*/  FMUL R18, R20, 1.4426950216293334961 ;  /* 0x3fb8aa3b14127820 */ /* 0x000fe20000400000 */
[----:B------:R-:W-:Y:S01]  /*56f0*/  LEA.HI.X.SX32 R187, R87, R0, 0x1, P5 ;  /* 0x0000000057bb7211 */ /* 0x000fe200028f0eff */
[----:B------:R-:W1:Y:S01]  /*5700*/  LDC R70, c[0x0][0x3d8] ;  /* 0x0000f600ff467b82 */ /* 0x000e620000000800 */
[----:B------:R-:W-:Y:S01]  /*5710*/  LEA R182, P5, R73, R138, 0x1 ;  /* 0x0000008a49b67211 */ /* 0x000fe200078a08ff */
[--C-:B------:R-:W-:Y:S01]  /*5720*/  FFMA R28, R28, UR21, -R2.reuse ;  /* 0x000000151c1c7c23 */ /* 0x100fe20008000802 */
[----:B------:R-:W-:Y:S01]  /*5730*/  LEA R83, R94, R81, 0x2 ;  /* 0x000000515e537211 */ /* 0x000fe200078e10ff */
[--C-:B------:R-:W-:Y:S01]  /*5740*/  FFMA R15, R15, UR21, -R2.reuse ;  /* 0x000000150f0f7c23 */ /* 0x100fe20008000802 */
[----:B------:R-:W-:Y:S01]  /*5750*/  LEA.HI.X.SX32 R185, R89, R0, 0x1, P4 ;  /* 0x0000000059b97211 */ /* 0x000fe200020f0eff */
[----:B------:R-:W-:Y:S01]  /*5760*/  FMUL R20, R22, 1.4426950216293334961 ;  /* 0x3fb8aa3b16147820 */ /* 0x000fe20000400000 */
[----:B------:R-:W-:Y:S01]  /*5770*/  LEA R180, P4, R75, R138, 0x1 ;  /* 0x0000008a4bb47211 */ /* 0x000fe200078808ff */
[--C-:B------:R-:W-:Y:S01]  /*5780*/  FFMA R30, R30, UR21, -R2.reuse ;  /* 0x000000151e1e7c23 */ /* 0x100fe20008000802 */
[----:B------:R-:W-:Y:S01]  /*5790*/  LEA.HI.X.SX32 R183, R73, R0, 0x1, P5 ;  /* 0x0000000049b77211 */ /* 0x000fe200028f0eff */
[--C-:B------:R-:W-:Y:S01]  /*57a0*/  FFMA R17, R17, UR21, -R2.reuse ;  /* 0x0000001511117c23 */ /* 0x100fe20008000802 */
[----:B------:R-:W-:Y:S01]  /*57b0*/  LEA R73, R96, R83, 0x2 ;  /* 0x0000005360497211 */ /* 0x000fe200078e10ff */
        /* <DEDUP_REMOVED lines=11> */
[----:B------:R-:W-:Y:S01]  /*5870*/  LEA R174, P5, R81, R138, 0x1 ;  /* 0x0000008a51ae7211 */ /* 0x000fe200078a08ff */
[----:B------:R-:W-:Y:S01]  /*5880*/  FMUL R4, R4, 1.4426950216293334961 ;  /* 0x3fb8aa3b04047820 */ /* 0x000fe20000400000 */
[----:B0-----:R-:W-:Y:S01]  /*5890*/  LEA R77, R72, R75, 0x2 ;  /* 0x0000004b484d7211 */ /* 0x001fe200078e10ff */
[----:B------:R-:W-:Y:S01]  /*58a0*/  MUFU.EX2 R100, R100 ;  /* 0x0000006400647308 */ /* 0x000fe20000000800 */
[----:B------:R-:W-:Y:S01]  /*58b0*/  LEA.HI.X.SX32 R177, R79, R0, 0x1, P4 ;  /* 0x000000004fb17211 */ /* 0x000fe200020f0eff */
[--C-:B------:R-:W-:Y:S01]  /*58c0*/  FFMA R21, R21, UR21, -R2.reuse ;  /* 0x0000001515157c23 */ /* 0x100fe20008000802 */
[----:B------:R-:W-:Y:S01]  /*58d0*/  LEA R172, P4, R83, R138, 0x1 ;  /* 0x0000008a53ac7211 */ /* 0x000fe200078808ff */
[--C-:B------:R-:W-:Y:S01]  /*58e0*/  FFMA R36, R36, UR21, -R2.reuse ;  /* 0x0000001524247c23 */ /* 0x100fe20008000802 */
[----:B------:R-:W-:Y:S01]  /*58f0*/  LEA.HI.X.SX32 R175, R81, R0, 0x1, P5 ;  /* 0x0000000051af7211 */ /* 0x000fe200028f0eff */
[--C-:B------:R-:W-:Y:S01]  /*5900*/  FFMA R23, R23, UR21, -R2.reuse ;  /* 0x0000001517177c23 */ /* 0x100fe20008000802 */
[----:B------:R-:W-:Y:S01]  /*5910*/  LEA R170, P5, R73, R138, 0x1 ;  /* 0x0000008a49aa7211 */ /* 0x000fe200078a08ff */
[----:B------:R-:W0:Y:S01]  /*5920*/  MUFU.EX2 R4, R4 ;  /* 0x0000000400047308 */ /* 0x000e220000000800 */
[----:B--2---:R-:W-:Y:S01]  /*5930*/  LEA R79, R102, R77, 0x2 ;  /* 0x0000004d664f7211 */ /* 0x004fe200078e10ff */
[--C-:B------:R-:W-:Y:S01]  /*5940*/  FFMA R38, R38, UR21, -R2.reuse ;  /* 0x0000001526267c23 */ /* 0x100fe20008000802 */
[----:B------:R-:W-:Y:S01]  /*5950*/  LEA.HI.X.SX32 R173, R83, R0, 0x1, P4 ;  /* 0x0000000053ad7211 */ /* 0x000fe200020f0eff */
[--C-:B------:R-:W-:Y:S01]  /*5960*/  FFMA R25, R25, UR21, -R2.reuse ;  /* 0x0000001519197c23 */ /* 0x100fe20008000802 */
[----:B------:R-:W-:Y:S01]  /*5970*/  LEA R168, P4, R75, R138, 0x1 ;  /* 0x0000008a4ba87211 */ /* 0x000fe200078808ff */
[--C-:B------:R-:W-:Y:S01]  /*5980*/  FFMA R27, R27, UR21, -R2.reuse ;  /* 0x000000151b1b7c23 */ /* 0x100fe20008000802 */
[----:B------:R-:W-:Y:S01]  /*5990*/  LEA.HI.X.SX32 R171, R73, R0, 0x1, P5 ;  /* 0x0000000049ab7211 */ /* 0x000fe200028f0eff */
[----:B------:R-:W-:Y:S01]  /*59a0*/  MUFU.EX2 R6, R6 ;  /* 0x0000000600067308 */ /* 0x000fe20000000800 */
[----:B------:R-:W-:Y:S01]  /*59b0*/  LEA R73, R104, R79, 0x2 ;  /* 0x0000004f68497211 */ /* 0x000fe200078e10ff */
[--C-:B------:R-:W-:Y:S01]  /*59c0*/  FFMA R29, R29, UR21, -R2.reuse ;  /* 0x000000151d1d7c23 */ /* 0x100fe20008000802 */
[----:B------:R-:W-:Y:S01]  /*59d0*/  LEA R166, P5, R77, R138, 0x1 ;  /* 0x0000008a4da67211 */ /* 0x000fe200078a08ff */
[--C-:B------:R-:W-:Y:S01]  /*59e0*/  FFMA R31, R31, UR21, -R2.reuse ;  /* 0x000000151f1f7c23 */ /* 0x100fe20008000802 */
[----:B------:R-:W-:Y:S01]  /*59f0*/  LEA.HI.X.SX32 R169, R75, R0, 0x1, P4 ;  /* 0x000000004ba97211 */ /* 0x000fe200020f0eff */
[--C-:B------:R-:W-:Y:S01]  /*5a00*/  FFMA R33, R33, UR21, -R2.reuse ;  /* 0x0000001521217c23 */ /* 0x100fe20008000802 */
[----:B-1----:R-:W-:Y:S01]  /*5a10*/  LEA R75, R74, R73, 0x2 ;  /* 0x000000494a4b7211 */ /* 0x002fe200078e10ff */
[--C-:B------:R-:W-:Y:S01]  /*5a20*/  FFMA R35, R35, UR21, -R2.reuse ;  /* 0x0000001523237c23 */ /* 0x100fe20008000802 */
[----:B------:R-:W-:Y:S01]  /*5a30*/  LEA R164, P4, R79, R138, 0x1 ;  /* 0x0000008a4fa47211 */ /* 0x000fe200078808ff */
[--C-:B------:R-:W-:Y:S01]  /*5a40*/  FFMA R37, R37, UR21, -R2.reuse ;  /* 0x0000001525257c23 */ /* 0x100fe20008000802 */
[----:B------:R-:W-:Y:S01]  /*5a50*/  LEA.HI.X.SX32 R167, R77, R0, 0x1, P5 ;  /* 0x000000004da77211 */ /* 0x000fe200028f0eff */
[----:B------:R-:W-:Y:S01]  /*5a60*/  MUFU.EX2 R8, R8 ;  /* 0x0000000800087308 */ /* 0x000fe20000000800 */
[----:B------:R-:W-:Y:S01]  /*5a70*/  LEA R162, P5, R73, R138, 0x1 ;  /* 0x0000008a49a27211 */ /* 0x000fe200078a08ff */
[--C-:B------:R-:W-:Y:S01]  /*5a80*/  FFMA R39, R39, UR21, -R2.reuse ;  /* 0x0000001527277c23 */ /* 0x100fe20008000802 */
[----:B------:R-:W-:Y:S01]  /*5a90*/  LEA R77, R106, R75, 0x2 ;  /* 0x0000004b6a4d7211 */ /* 0x000fe200078e10ff */
[--C-:B------:R-:W-:Y:S01]  /*5aa0*/  FFMA R40, R40, UR21, -R2.reuse ;  /* 0x0000001528287c23 */ /* 0x100fe20008000802 */
[----:B------:R-:W-:Y:S01]  /*5ab0*/  LEA.HI.X.SX32 R165, R79, R0, 0x1, P4 ;  /* 0x000000004fa57211 */ /* 0x000fe200020f0eff */
[--C-:B------:R-:W-:Y:S01]  /*5ac0*/  FFMA R41, R41, UR21, -R2.reuse ;  /* 0x0000001529297c23 */ /* 0x100fe20008000802 */
[----:B------:R-:W-:Y:S01]  /*5ad0*/  LEA R160, P4, R75, R138, 0x1 ;  /* 0x0000008a4ba07211 */ /* 0x000fe200078808ff */
[----:B------:R-:W-:Y:S01]  /*5ae0*/  MUFU.EX2 R10, R10 ;  /* 0x0000000a000a7308 */ /* 0x000fe20000000800 */
[-C--:B------:R-:W-:Y:S01]  /*5af0*/  LEA.HI.X.SX32 R163, R73, R0.reuse, 0x1, P5 ;  /* 0x0000000049a37211 */ /* 0x080fe200028f0eff */
[--C-:B------:R-:W-:Y:S01]  /*5b00*/  FFMA R42, R42, UR21, -R2.reuse ;  /* 0x000000152a2a7c23 */ /* 0x100fe20008000802 */
[----:B----4-:R-:W-:Y:S01]  /*5b10*/  LEA R73, R108, R77, 0x2 ;  /* 0x0000004d6c497211 */ /* 0x010fe200078e10ff */
[--C-:B------:R-:W-:Y:S01]  /*5b20*/  FFMA R43, R43, UR21, -R2.reuse ;  /* 0x000000152b2b7c23 */ /* 0x100fe20008000802 */
[----:B------:R-:W-:Y:S01]  /*5b30*/  LEA.HI.X.SX32 R161, R75, R0, 0x1, P4 ;  /* 0x000000004ba17211 */ /* 0x000fe200020f0eff */
[--C-:B------:R-:W-:Y:S01]  /*5b40*/  FFMA R44, R44, UR21, -R2.reuse ;  /* 0x000000152c2c7c23 */ /* 0x100fe20008000802 */
[----:B---3--:R-:W-:Y:S01]  /*5b50*/  LEA R75, R76, R73, 0x2 ;  /* 0x000000494c4b7211 */ /* 0x008fe200078e10ff */
[----:B------:R-:W-:Y:S01]  /*5b60*/  MUFU.EX2 R12, R12 ;  /* 0x0000000c000c7308 */ /* 0x000fe20000000800 */
[-C--:B------:R-:W-:Y:S01]  /*5b70*/  LEA R158, P4, R77, R138.reuse, 0x1 ;  /* 0x0000008a4d9e7211 */ /* 0x080fe200078808ff */
[--C-:B------:R-:W-:Y:S01]  /*5b80*/  FFMA R45, R45, UR21, -R2.reuse ;  /* 0x000000152d2d7c23 */ /* 0x100fe20008000802 */
[----:B------:R-:W-:Y:S01]  /*5b90*/  LEA R156, P5, R73, R138, 0x1 ;  /* 0x0000008a499c7211 */ /* 0x000fe200078a08ff */
[--C-:B------:R-:W-:Y:S01]  /*5ba0*/  FFMA R46, R46, UR21, -R2.reuse ;  /* 0x000000152e2e7c23 */ /* 0x100fe20008000802 */
[----:B------:R-:W-:Y:S01]  /*5bb0*/  LEA R5, R110, R75, 0x2 ;  /* 0x0000004b6e057211 */ /* 0x000fe200078e10ff */
[--C-:B------:R-:W-:Y:S01]  /*5bc0*/  FFMA R47, R47, UR21, -R2.reuse ;  /* 0x000000152f2f7c23 */ /* 0x100fe20008000802 */
[-C--:B------:R-:W-:Y:S01]  /*5bd0*/  LEA.HI.X.SX32 R159, R77, R0.reuse, 0x1, P4 ;  /* 0x000000004d9f7211 */ /* 0x080fe200020f0eff */
[----:B------:R-:W-:Y:S01]  /*5be0*/  MUFU.EX2 R14, R14 ;  /* 0x0000000e000e7308 */ /* 0x000fe20000000800 */
[----:B------:R-:W-:Y:S01]  /*5bf0*/  LEA.HI.X.SX32 R157, R73, R0, 0x1, P5 ;  /* 0x00000000499d7211 */ /* 0x000fe200028f0eff */
[--C-:B------:R-:W-:Y:S01]  /*5c00*/  FFMA R48, R48, UR21, -R2.reuse ;  /* 0x0000001530307c23 */ /* 0x100fe20008000802 */
[----:B------:R-:W-:Y:S01]  /*5c10*/  LEA R154, P4, R75, R138, 0x1 ;  /* 0x0000008a4b9a7211 */ /* 0x000fe200078808ff */
[--C-:B------:R-:W-:Y:S01]  /*5c20*/  FFMA R49, R49, UR21, -R2.reuse ;  /* 0x0000001531317c23 */ /* 0x100fe20008000802 */
[----:B------:R-:W-:Y:S01]  /*5c30*/  LEA R73, R112, R5, 0x2 ;  /* 0x0000000570497211 */ /* 0x000fe200078e10ff */
[--C-:B------:R-:W-:Y:S01]  /*5c40*/  FFMA R50, R50, UR21, -R2.reuse ;  /* 0x0000001532327c23 */ /* 0x100fe20008000802 */
[----:B------:R-:W-:Y:S01]  /*5c50*/  LEA.HI.X.SX32 R155, R75, R0, 0x1, P4 ;  /* 0x000000004b9b7211 */ /* 0x000fe200020f0eff */
[----:B------:R-:W-:Y:S01]  /*5c60*/  MUFU.EX2 R16, R16 ;  /* 0x0000001000107308 */ /* 0x000fe20000000800 */
[----:B------:R-:W-:Y:S01]  /*5c70*/  LEA R75, R78, R73, 0x2 ;  /* 0x000000494e4b7211 */ /* 0x000fe200078e10ff */
[--C-:B------:R-:W-:Y:S01]  /*5c80*/  FFMA R51, R51, UR21, -R2.reuse ;  /* 0x0000001533337c23 */ /* 0x100fe20008000802 */
[-C--:B------:R-:W-:Y:S01]  /*5c90*/  LEA R152, P5, R5, R138.reuse, 0x1 ;  /* 0x0000008a05987211 */ /* 0x080fe200078a08ff */
[--C-:B------:R-:W-:Y:S01]  /*5ca0*/  FFMA R52, R52, UR21, -R2.reuse ;  /* 0x0000001534347c23 */ /* 0x100fe20008000802 */
[----:B------:R-:W-:Y:S01]  /*5cb0*/  LEA R150, P4, R73, R138, 0x1 ;  /* 0x0000008a49967211 */ /* 0x000fe200078808ff */
[--C-:B------:R-:W-:Y:S01]  /*5cc0*/  FFMA R53, R53, UR21, -R2.reuse ;  /* 0x0000001535357c23 */ /* 0x100fe20008000802 */
[----:B------:R-:W-:Y:S01]  /*5cd0*/  LEA R71, R71, R75, 0x2 ;  /* 0x0000004b47477211 */ /* 0x000fe200078e10ff */
[----:B------:R-:W-:Y:S01]  /*5ce0*/  MUFU.EX2 R18, R18 ;  /* 0x0000001200127308 */ /* 0x000fe20000000800 */
[-C--:B------:R-:W-:Y:S01]  /*5cf0*/  LEA.HI.X.SX32 R153, R5, R0.reuse, 0x1, P5 ;  /* 0x0000000005997211 */ /* 0x080fe200028f0eff */
[----:B------:R-:W-:Y:S01]  /*5d00*/  FMUL R5, R7, 1.4426950216293334961 ;  /* 0x3fb8aa3b07057820 */ /* 0x000fe20000400000 */
[----:B------:R-:W-:Y:S01]  /*5d10*/  LEA.HI.X.SX32 R151, R73, R0, 0x1, P4 ;  /* 0x0000000049977211 */ /* 0x000fe200020f0eff */
[--C-:B------:R-:W-:Y:S01]  /*5d20*/  FFMA R54, R54, UR21, -R2.reuse ;  /* 0x0000001536367c23 */ /* 0x100fe20008000802 */
[----:B------:R-:W-:Y:S01]  /*5d30*/  LEA R148, P4, R75, R138, 0x1 ;  /* 0x0000008a4b947211 */ /* 0x000fe200078808ff */
[--C-:B------:R-:W-:Y:S01]  /*5d40*/  FFMA R55, R55, UR21, -R2.reuse ;  /* 0x0000001537377c23 */ /* 0x100fe20008000802 */
[----:B------:R-:W-:Y:S01]  /*5d50*/  LEA R7, R70, R71, 0x2 ;  /* 0x0000004746077211 */ /* 0x000fe200078e10ff */
[----:B------:R-:W1:Y:S01]  /*5d60*/  MUFU.EX2 R5, R5 ;  /* 0x0000000500057308 */ /* 0x000e620000000800 */
[----:B------:R-:W-:Y:S01]  /*5d70*/  LEA.HI.X.SX32 R149, R75, R0, 0x1, P4 ;  /* 0x000000004b957211 */ /* 0x000fe200020f0eff */
[--C-:B------:R-:W-:Y:S01]  /*5d80*/  FFMA R56, R56, UR21, -R2.reuse ;  /* 0x0000001538387c23 */ /* 0x100fe20008000802 */
[----:B------:R-:W-:Y:S01]  /*5d90*/  LEA R144, P4, R7, R138, 0x1 ;  /* 0x0000008a07907211 */ /* 0x000fe200078808ff */
[--C-:B------:R-:W-:Y:S01]  /*5da0*/  FFMA R57, R57, UR21, -R2.reuse ;  /* 0x0000001539397c23 */ /* 0x100fe20008000802 */
[----:B------:R-:W-:Y:S01]  /*5db0*/  LEA R69, R69, R7, 0x2 ;  /* 0x0000000745457211 */ /* 0x000fe200078e10ff */
[----:B------:R-:W-:Y:S01]  /*5dc0*/  FFMA R58, R58, UR21, -R2 ;  /* 0x000000153a3a7c23 */ /* 0x000fe20008000802 */
[----:B------:R-:W-:Y:S01]  /*5dd0*/  LEA.HI.X.SX32 R145, R7, R0, 0x1, P4 ;  /* 0x0000000007917211 */ /* 0x000fe200020f0eff */
[----:B------:R-:W-:Y:S01]  /*5de0*/  FMUL R7, R9, 1.4426950216293334961 ;  /* 0x3fb8aa3b09077820 */ /* 0x000fe20000400000 */
        /* <DEDUP_REMOVED lines=12> */
[----:B------:R-:W2:Y:S01]  /*5eb0*/  MUFU.EX2 R7, R7 ;  /* 0x0000000700077308 */ /* 0x000ea20000000800 */
[----:B------:R-:W-:Y:S01]  /*5ec0*/  FMUL R21, R23, 1.4426950216293334961 ;  /* 0x3fb8aa3b17157820 */ /* 0x000fe20000400000 */
[----:B------:R-:W-:Y:S01]  /*5ed0*/  FMUL R36, R38, 1.4426950216293334961 ;  /* 0x3fb8aa3b26247820 */ /* 0x000fe20000400000 */
[----:B------:R-:W-:Y:S01]  /*5ee0*/  FMUL R23, R25, 1.4426950216293334961 ;  /* 0x3fb8aa3b19177820 */ /* 0x000fe20000400000 */
[----:B0-----:R-:W-:Y:S01]  /*5ef0*/  FADD R38, R100, R4 ;  /* 0x0000000464267221 */ /* 0x001fe20000000000 */
[----:B------:R-:W-:Y:S01]  /*5f00*/  FMUL R25, R27, 1.4426950216293334961 ;  /* 0x3fb8aa3b1b197820 */ /* 0x000fe20000400000 */
[----:B------:R-:W-:Y:S01]  /*5f10*/  FMUL R27, R29, 1.4426950216293334961 ;  /* 0x3fb8aa3b1d1b7820 */ /* 0x000fe20000400000 */
[----:B------:R-:W-:Y:S01]  /*5f20*/  FMUL R29, R31, 1.4426950216293334961 ;  /* 0x3fb8aa3b1f1d7820 */ /* 0x000fe20000400000 */
[----:B------:R-:W-:Y:S01]  /*5f30*/  FMUL R31, R33, 1.4426950216293334961 ;  /* 0x3fb8aa3b211f7820 */ /* 0x000fe20000400000 */
[----:B------:R-:W-:Y:S01]  /*5f40*/  FADD R102, R99, R38 ;  /* 0x0000002663667221 */ /* 0x000fe20000000000 */
[----:B------:R-:W-:Y:S01]  /*5f50*/  FMUL R33, R35, 1.4426950216293334961 ;  /* 0x3fb8aa3b23217820 */ /* 0x000fe20000400000 */
[----:B------:R-:W-:Y:S01]  /*5f60*/  FMUL R35, R37, 1.4426950216293334961 ;  /* 0x3fb8aa3b25237820 */ /* 0x000fe20000400000 */
[----:B------:R-:W0:Y:S01]  /*5f70*/  MUFU.EX2 R9, R9 ;  /* 0x0000000900097308 */ /* 0x000e220000000800 */
[----:B------:R-:W-:Y:S01]  /*5f80*/  FMUL R37, R39, 1.4426950216293334961 ;  /* 0x3fb8aa3b27257820 */ /* 0x000fe20000400000 */
[----:B-1----:R-:W-:Y:S01]  /*5f90*/  FADD R39, R5, R102 ;  /* 0x0000006605277221 */ /* 0x002fe20000000000 */
[----:B------:R-:W-:Y:S01]  /*5fa0*/  FMUL R38, R40, 1.4426950216293334961 ;  /* 0x3fb8aa3b28267820 */ /* 0x000fe20000400000 */
[--C-:B------:R-:W-:Y:S01]  /*5fb0*/  FFMA R59, R59, UR21, -R2.reuse ;  /* 0x000000153b3b7c23 */ /* 0x100fe20008000802 */
[----:B------:R-:W-:Y:S01]  /*5fc0*/  FFMA R60, R60, UR21, -R2 ;  /* 0x000000153c3c7c23 */ /* 0x000fe20008000802 */
[----:B------:R-:W-:Y:S01]  /*5fd0*/  FADD R40, R6, R39 ;  /* 0x0000002706287221 */ /* 0x000fe20000000000 */
[----:B------:R-:W-:Y:S01]  /*5fe0*/  FMUL R39, R41, 1.4426950216293334961 ;  /* 0x3fb8aa3b29277820 */ /* 0x000fe20000400000 */
[----:B------:R-:W1:Y:S01]  /*5ff0*/  MUFU.EX2 R11, R11 ;  /* 0x0000000b000b7308 */ /* 0x000e620000000800 */
[----:B------:R-:W-:Y:S01]  /*6000*/  LOP3.LUT R133, R101, 0xff, RZ, 0xc0, !PT ;  /* 0x000000ff65857812 */ /* 0x000fe200078ec0ff */
[----:B--2---:R-:W-:Y:S01]  /*6010*/  FADD R41, R7, R40 ;  /* 0x0000002807297221 */ /* 0x004fe20000000000 */
[----:B------:R-:W-:Y:S01]  /*6020*/  FFMA R61, R61, UR21, -R2 ;  /* 0x000000153d3d7c23 */ /* 0x000fe20008000802 */
[----:B------:R-:W-:Y:S01]  /*6030*/  SHF.R.U32.HI R98, RZ, 0x2, R98 ;  /* 0x00000002ff627819 */ /* 0x000fe20000011662 */
[--C-:B------:R-:W-:Y:S01]  /*6040*/  FFMA R62, R62, UR21, -R2.reuse ;  /* 0x000000153e3e7c23 */ /* 0x100fe20008000802 */
[----:B------:R-:W-:Y:S01]  /*6050*/  FADD R102, R8, R41 ;  /* 0x0000002908667221 */ /* 0x000fe20000000000 */
[----:B------:R-:W-:Y:S01]  /*6060*/  FFMA R63, R63, UR21, -R2 ;  /* 0x000000153f3f7c23 */ /* 0x000fe20008000802 */
[----:B------:R-:W2:Y:S01]  /*6070*/  MUFU.EX2 R13, R13 ;  /* 0x0000000d000d7308 */ /* 0x000ea20000000800 */
[----:B------:R-:W3:Y:S01]  /*6080*/  LDC R68, c[0x0][0x3d8] ;  /* 0x0000f600ff447b82 */ /* 0x000ee20000000800 */
[----:B0-----:R-:W-:Y:S01]  /*6090*/  FADD R41, R9, R102 ;  /* 0x0000006609297221 */ /* 0x001fe20000000000 */
[----:B------:R-:W-:Y:S01]  /*60a0*/  FMUL R40, R42, 1.4426950216293334961 ;  /* 0x3fb8aa3b2a287820 */ /* 0x000fe20000400000 */
[--C-:B------:R-:W-:Y:S01]  /*60b0*/  FFMA R64, R64, UR21, -R2.reuse ;  /* 0x0000001540407c23 */ /* 0x100fe20008000802 */
[----:B------:R-:W-:Y:S01]  /*60c0*/  FFMA R65, R65, UR21, -R2 ;  /* 0x0000001541417c23 */ /* 0x000fe20008000802 */
[----:B------:R-:W-:Y:S01]  /*60d0*/  FADD R42, R10, R41 ;  /* 0x000000290a2a7221 */ /* 0x000fe20000000000 */
[----:B------:R-:W-:Y:S01]  /*60e0*/  FMUL R41, R43, 1.4426950216293334961 ;  /* 0x3fb8aa3b2b297820 */ /* 0x000fe20000400000 */
[----:B------:R-:W0:Y:S01]  /*60f0*/  MUFU.EX2 R15, R15 ;  /* 0x0000000f000f7308 */ /* 0x000e220000000800 */
[----:B------:R-:W4:Y:S01]  /*6100*/  LDC R3, c[0x0][0x3d8] ;  /* 0x0000f600ff037b82 */ /* 0x000f220000000800 */
[----:B-1----:R-:W-:Y:S01]  /*6110*/  FADD R43, R11, R42 ;  /* 0x0000002a0b2b7221 */ /* 0x002fe20000000000 */
[-C--:B------:R-:W-:Y:S01]  /*6120*/  LEA R146, P5, R71, R138.reuse, 0x1 ;  /* 0x0000008a47927211 */ /* 0x080fe200078a08ff */
[--C-:B------:R-:W-:Y:S01]  /*6130*/  FFMA R66, R66, UR21, -R2.reuse ;  /* 0x0000001542427c23 */ /* 0x100fe20008000802 */
[----:B------:R-:W-:Y:S01]  /*6140*/  FFMA R67, R67, UR21, -R2 ;  /* 0x0000001543437c23 */ /* 0x000fe20008000802 */
[----:B------:R-:W-:Y:S01]  /*6150*/  FADD R102, R12, R43 ;  /* 0x0000002b0c667221 */ /* 0x000fe20000000000 */
[----:B------:R1:W-:Y:S01]  /*6160*/  STL.64 [R1+0x30], R116 ;  /* 0x0000307401007387 */ /* 0x0003e20000100a00 */
[----:B------:R-:W1:Y:S01]  /*6170*/  MUFU.EX2 R17, R17 ;  /* 0x0000001100117308 */ /* 0x000e620000000800 */
[----:B------:R-:W-:Y:S01]  /*6180*/  FMUL R42, R44, 1.4426950216293334961 ;  /* 0x3fb8aa3b2c2a7820 */ /* 0x000fe20000400000 */
[----:B--2---:R-:W-:Y:S01]  /*6190*/  FADD R43, R13, R102 ;  /* 0x000000660d2b7221 */ /* 0x004fe20000000000 */
[----:B------:R-:W-:Y:S01]  /*61a0*/  LEA R142, P4, R69, R138, 0x1 ;  /* 0x0000008a458e7211 */ /* 0x000fe200078808ff */
[----:B------:R-:W-:Y:S01]  /*61b0*/  UIADD3 UR12, UPT, UPT, UR10, 0x180, URZ ;  /* 0x000001800a0c7890 */ /* 0x000fe2000fffe0ff */
[----:B------:R-:W-:Y:S01]  /*61c0*/  PRMT R72, RZ, 0x7610, R72 ;  /* 0x00007610ff487816 */ /* 0x000fe20000000048 */
[----:B------:R-:W-:Y:S01]  /*61d0*/  FADD R44, R14, R43 ;  /* 0x0000002b0e2c7221 */ /* 0x000fe20000000000 */
[----:B------:R-:W-:Y:S01]  /*61e0*/  FMUL R43, R45, 1.4426950216293334961 ;  /* 0x3fb8aa3b2d2b7820 */ /* 0x000fe20000400000 */
[----:B------:R-:W2:Y:S01]  /*61f0*/  MUFU.EX2 R19, R19 ;  /* 0x0000001300137308 */ /* 0x000ea20000000800 */
[----:B------:R-:W-:Y:S01]  /*6200*/  PRMT R70, RZ, 0x7610, R70 ;  /* 0x00007610ff467816 */ /* 0x000fe20000000046 */
[----:B0-----:R-:W-:Y:S01]  /*6210*/  FADD R45, R15, R44 ;  /* 0x0000002c0f2d7221 */ /* 0x001fe20000000000 */
[----:B------:R-:W-:Y:S01]  /*6220*/  PRMT R73, RZ, 0x7610, R73 ;  /* 0x00007610ff497816 */ /* 0x000fe20000000049 */
[----:B------:R-:W0:Y:S01]  /*6230*/  @!P1 SYNCS.CCTL.IV [UR11+0x14000] ;  /* 0x01400000ff0099b1 */ /* 0x000e22000800000b */
[----:B------:R-:W-:Y:S01]  /*6240*/  PRMT R74, RZ, 0x7610, R74 ;  /* 0x00007610ff4a7816 */ /* 0x000fe2000000004a */
[----:B------:R-:W-:Y:S01]  /*6250*/  FADD R102, R16, R45 ;  /* 0x0000002d10667221 */ /* 0x000fe20000000000 */
[----:B------:R-:W-:Y:S01]  /*6260*/  PRMT R75, RZ, 0x7610, R75 ;  /* 0x00007610ff4b7816 */ /* 0x000fe2000000004b */
[----:B------:R-:W0:Y:S01]  /*6270*/  MUFU.EX2 R20, R20 ;  /* 0x0000001400147308 */ /* 0x000e220000000800 */
[----:B------:R-:W-:Y:S01]  /*6280*/  FMUL R44, R46, 1.4426950216293334961 ;  /* 0x3fb8aa3b2e2c7820 */ /* 0x000fe20000400000 */
[----:B-1----:R-:W-:Y:S01]  /*6290*/  FADD R45, R17, R102 ;  /* 0x00000066112d7221 */ /* 0x002fe20000000000 */
[----:B------:R-:W-:-:S02]  /*62a0*/  PRMT R76, RZ, 0x7610, R76 ;  /* 0x00007610ff4c7816 */ /* 0x000fc4000000004c */
[----:B------:R-:W-:Y:S02]  /*62b0*/  PRMT R77, RZ, 0x7610, R77 ;  /* 0x00007610ff4d7816 */ /* 0x000fe4000000004d */
[----:B------:R-:W-:Y:S01]  /*62c0*/  PRMT R92, RZ, 0x7610, R92 ;  /* 0x00007610ff5c7816 */ /* 0x000fe2000000005c */
[----:B------:R-:W1:Y:S01]  /*62d0*/  MUFU.EX2 R21, R21 ;  /* 0x0000001500157308 */ /* 0x000e620000000800 */
[----:B------:R-:W-:Y:S01]  /*62e0*/  FADD R46, R18, R45 ;  /* 0x0000002d122e7221 */ /* 0x000fe20000000000 */
[----:B------:R-:W-:Y:S01]  /*62f0*/  FMUL R45, R47, 1.4426950216293334961 ;  /* 0x3fb8aa3b2f2d7820 */ /* 0x000fe20000400000 */
[----:B------:R-:W-:Y:S02]  /*6300*/  PRMT R78, RZ, 0x7610, R78 ;  /* 0x00007610ff4e7816 */ /* 0x000fe4000000004e */
[----:B------:R-:W-:Y:S02]  /*6310*/  PRMT R79, RZ, 0x7610, R79 ;  /* 0x00007610ff4f7816 */ /* 0x000fe4000000004f */
[----:B------:R-:W-:Y:S01]  /*6320*/  PRMT R80, RZ, 0x7610, R80 ;  /* 0x00007610ff507816 */ /* 0x000fe20000000050 */
[----:B------:R-:W1:Y:S01]  /*6330*/  MUFU.EX2 R22, R22 ;  /* 0x0000001600167308 */ /* 0x000e620000000800 */
[----:B--2---:R-:W-:Y:S01]  /*6340*/  FADD R47, R19, R46 ;  /* 0x0000002e132f7221 */ /* 0x004fe20000000000 */
[----:B------:R-:W-:-:S02]  /*6350*/  PRMT R81, RZ, 0x7610, R81 ;  /* 0x00007610ff517816 */ /* 0x000fc40000000051 */
[----:B------:R-:W-:Y:S02]  /*6360*/  PRMT R82, RZ, 0x7610, R82 ;  /* 0x00007610ff527816 */ /* 0x000fe40000000052 */
[----:B------:R-:W-:Y:S02]  /*6370*/  PRMT R83, RZ, 0x7610, R83 ;  /* 0x00007610ff537816 */ /* 0x000fe40000000053 */
[----:B------:R-:W2:Y:S01]  /*6380*/  MUFU.EX2 R23, R23 ;  /* 0x0000001700177308 */ /* 0x000ea20000000800 */
[----:B0-----:R-:W-:Y:S01]  /*6390*/  FADD R102, R20, R47 ;  /* 0x0000002f14667221 */ /* 0x001fe20000000000 */
[----:B------:R-:W-:Y:S02]  /*63a0*/  PRMT R84, RZ, 0x7610, R84 ;  /* 0x00007610ff547816 */ /* 0x000fe40000000054 */
[----:B------:R-:W-:Y:S02]  /*63b0*/  PRMT R85, RZ, 0x7610, R85 ;  /* 0x00007610ff557816 */ /* 0x000fe40000000055 */
[----:B------:R-:W-:-:S02]  /*63c0*/  PRMT R90, RZ, 0x7610, R90 ;  /* 0x00007610ff5a7816 */ /* 0x000fc4000000005a */
[----:B------:R-:W0:Y:S01]  /*63d0*/  MUFU.EX2 R24, R24 ;  /* 0x0000001800187308 */ /* 0x000e220000000800 */
[----:B-1----:R-:W-:Y:S01]  /*63e0*/  FADD R47, R21, R102 ;  /* 0x00000066152f7221 */ /* 0x002fe20000000000 */
[----:B------:R-:W-:Y:S01]  /*63f0*/  FMUL R46, R48, 1.4426950216293334961 ;  /* 0x3fb8aa3b302e7820 */ /* 0x000fe20000400000 */
[----:B------:R-:W-:Y:S02]  /*6400*/  PRMT R89, RZ, 0x7610, R89 ;  /* 0x00007610ff597816 */ /* 0x000fe40000000059 */
[----:B------:R-:W-:Y:S02]  /*6410*/  PRMT R88, RZ, 0x7610, R88 ;  /* 0x00007610ff587816 */ /* 0x000fe40000000058 */
[----:B------:R-:W-:Y:S01]  /*6420*/  PRMT R87, RZ, 0x7610, R87 ;  /* 0x00007610ff577816 */ /* 0x000fe20000000057 */
[----:B------:R-:W1:Y:S01]  /*6430*/  MUFU.EX2 R25, R25 ;  /* 0x0000001900197308 */ /* 0x000e620000000800 */
[----:B------:R-:W-:Y:S01]  /*6440*/  FADD R48, R22, R47 ;  /* 0x0000002f16307221 */ /* 0x000fe20000000000 */
[----:B------:R-:W-:Y:S01]  /*6450*/  FMUL R47, R49, 1.4426950216293334961 ;  /* 0x3fb8aa3b312f7820 */ /* 0x000fe20000400000 */
[----:B------:R-:W-:-:S02]  /*6460*/  PRMT R86, RZ, 0x7610, R86 ;  /* 0x00007610ff567816 */ /* 0x000fc40000000056 */
[----:B------:R-:W-:Y:S02]  /*6470*/  PRMT R96, RZ, 0x7610, R96 ;  /* 0x00007610ff607816 */ /* 0x000fe40000000060 */
[----:B------:R-:W-:Y:S01]  /*6480*/  PRMT R94, RZ, 0x7610, R94 ;  /* 0x00007610ff5e7816 */ /* 0x000fe2000000005e */
[----:B------:R-:W1:Y:S01]  /*6490*/  MUFU.EX2 R26, R26 ;  /* 0x0000001a001a7308 */ /* 0x000e620000000800 */
[----:B--2---:R-:W-:-:S07]  /*64a0*/  FADD R49, R23, R48 ;  /* 0x0000003017317221 */ /* 0x004fce0000000000 */
[----:B------:R-:W2:Y:S01]  /*64b0*/  MUFU.EX2 R27, R27 ;  /* 0x0000001b001b7308 */ /* 0x000ea20000000800 */
[----:B0-----:R-:W-:-:S07]  /*64c0*/  FADD R102, R24, R49 ;  /* 0x0000003118667221 */ /* 0x001fce0000000000 */
[----:B------:R-:W0:Y:S01]  /*64d0*/  MUFU.EX2 R28, R28 ;  /* 0x0000001c001c7308 */ /* 0x000e220000000800 */
[----:B-1----:R-:W-:Y:S01]  /*64e0*/  FADD R49, R25, R102 ;  /* 0x0000006619317221 */ /* 0x002fe20000000000 */
[----:B------:R-:W-:-:S06]  /*64f0*/  FMUL R48, R50, 1.4426950216293334961 ;  /* 0x3fb8aa3b32307820 */ /* 0x000fcc0000400000 */
[----:B------:R-:W1:Y:S01]  /*6500*/  MUFU.EX2 R29, R29 ;  /* 0x0000001d001d7308 */ /* 0x000e620000000800 */
[----:B------:R-:W-:Y:S01]  /*6510*/  FADD R50, R26, R49 ;  /* 0x000000311a327221 */ /* 0x000fe20000000000 */
[----:B------:R-:W-:-:S06]  /*6520*/  FMUL R49, R51, 1.4426950216293334961 ;  /* 0x3fb8aa3b33317820 */ /* 0x000fcc0000400000 */
        /* <DEDUP_REMOVED lines=26> */
[----:B------:R-:W-:Y:S01]  /*66d0*/  FMUL R54, R56, 1.4426950216293334961 ;  /* 0x3fb8aa3b38367820 */ /* 0x000fe20000400000 */
[----:B------:R-:W-:-:S05]  /*66e0*/  SHF.L.U32 R133, R133, 0x1, RZ ;  /* 0x0000000185857819 */ /* 0x000fca00000006ff */
[----:B------:R-:W1:Y:S01]  /*66f0*/  MUFU.EX2 R41, R41 ;  /* 0x0000002900297308 */ /* 0x000e620000000800 */
[----:B------:R-:W-:Y:S01]  /*6700*/  FADD R56, R38, R55 ;  /* 0x0000003726387221 */ /* 0x000fe20000000000 */
[----:B------:R-:W-:Y:S01]  /*6710*/  FMUL R55, R57, 1.4426950216293334961 ;  /* 0x3fb8aa3b39377820 */ /* 0x000fe20000400000 */
[----:B------:R-:W-:Y:S01]  /*6720*/  F2FP.F16.F32.PACK_AB R6, R7, R6 ;  /* 0x000000060706723e */ /* 0x000fe200000000ff */
[----:B------:R-:W-:Y:S01]  /*6730*/  FMUL R65, R65, 1.4426950216293334961 ;  /* 0x3fb8aa3b41417820 */ /* 0x000fe20000400000 */
[-C--:B------:R-:W-:Y:S01]  /*6740*/  LEA.HI.X.SX32 R147, R71, R0.reuse, 0x1, P5 ;  /* 0x0000000047937211 */ /* 0x080fe200028f0eff */
[----:B------:R-:W-:Y:S01]  /*6750*/  FMUL R66, R66, 1.4426950216293334961 ;  /* 0x3fb8aa3b42427820 */ /* 0x000fe20000400000 */
[----:B------:R-:W-:Y:S01]  /*6760*/  FMUL R67, R67, 1.4426950216293334961 ;  /* 0x3fb8aa3b43437820 */ /* 0x000fe20000400000 */
[----:B------:R-:W1:Y:S01]  /*6770*/  MUFU.EX2 R42, R42 ;  /* 0x0000002a002a7308 */ /* 0x000e620000000800 */
[----:B--2---:R-:W-:Y:S01]  /*6780*/  FADD R57, R39, R56 ;  /* 0x0000003827397221 */ /* 0x004fe20000000000 */
[----:B------:R2:W-:Y:S01]  /*6790*/  STL.64 [R1+0x28], R114 ;  /* 0x0000287201007387 */ /* 0x0005e20000100a00 */
[----:B------:R-:W-:Y:S01]  /*67a0*/  LEA.HI.X.SX32 R143, R69, R0, 0x1, P4 ;  /* 0x00000000458f7211 */ /* 0x000fe200020f0eff */
[----:B------:R-:W-:-:S04]  /*67b0*/  UIADD3 UR13, UPT, UPT, UR13, UR12, URZ ;  /* 0x0000000c0d0d7290 */ /* 0x000fc8000fffe0ff */
[----:B------:R-:W2:Y:S01]  /*67c0*/  MUFU.EX2 R43, R43 ;  /* 0x0000002b002b7308 */ /* 0x000ea20000000800 */
[----:B0-----:R-:W-:Y:S01]  /*67d0*/  FADD R102, R40, R57 ;  /* 0x0000003928667221 */ /* 0x001fe20000000000 */
[----:B------:R-:W-:-:S06]  /*67e0*/  NOP ;  /* 0x0000000000007918 */ /* 0x000fcc0000000000 */
        /* <DEDUP_REMOVED lines=17> */
[----:B--2---:R-:W-:Y:S01]  /*6900*/  FADD R61, R47, R60 ;  /* 0x0000003c2f3d7221 */ /* 0x004fe20000000000 */
[----:B------:R-:W-:Y:S01]  /*6910*/  LOP3.LUT R133, R133, R98, RZ, 0x3c, !PT ;  /* 0x0000006285857212 */ /* 0x000fe200078e3cff */
[----:B------:R2:W5:Y:S05]  /*6920*/  @P2 LDG.E.U16 R72, desc[UR14][R192.64] ;  /* 0x0000000ec0482981 */ /* 0x00056a000c1e1500 */
        /* <DEDUP_REMOVED lines=10> */
[----:B------:R-:W-:Y:S01]  /*69d0*/  F2FP.F16.F32.PACK_AB R7, R9, R8 ;  /* 0x000000080907723e */ /* 0x000fe200000000ff */
[----:B------:R2:W5:Y:S01]  /*69e0*/  @P2 LDG.E.U16 R70, desc[UR14][R184.64] ;  /* 0x0000000eb8462981 */ /* 0x000562000c1e1500 */
[----:B------:R-:W-:-:S04]  /*69f0*/  F2FP.F16.F32.PACK_AB R9, R13, R12 ;  /* 0x0000000c0d09723e */ /* 0x000fc800000000ff */
[----:B------:R-:W2:Y:S01]  /*6a00*/  MUFU.EX2 R55, R55 ;  /* 0x0000003700377308 */ /* 0x000ea20000000800 */
[----:B0-----:R-:W-:Y:S01]  /*6a10*/  FADD R12, R52, R63 ;  /* 0x0000003f340c7221 */ /* 0x001fe20000000000 */
[----:B------:R-:W-:Y:S01]  /*6a20*/  F2FP.F16.F32.PACK_AB R8, R11, R10 ;  /* 0x0000000a0b08723e */ /* 0x000fe200000000ff */
[----:B------:R0:W5:Y:S01]  /*6a30*/  @P2 LDG.E.U16 R73, desc[UR14][R172.64] ;  /* 0x0000000eac492981 */ /* 0x000162000c1e1500 */
[----:B------:R-:W-:Y:S02]  /*6a40*/  F2FP.F16.F32.PACK_AB R10, R15, R14 ;  /* 0x0000000e0f0a723e */ /* 0x000fe400000000ff */
[----:B---3--:R-:W-:Y:S01]  /*6a50*/  LEA R71, R68, R69, 0x2 ;  /* 0x0000004544477211 */ /* 0x008fe200078e10ff */
[----:B------:R0:W5:Y:S01]  /*6a60*/  @P2 LDG.E.U16 R74, desc[UR14][R168.64] ;  /* 0x0000000ea84a2981 */ /* 0x000162000c1e1500 */
[----:B------:R-:W3:Y:S01]  /*6a70*/  MUFU.EX2 R56, R56 ;  /* 0x0000003800387308 */ /* 0x000ee20000000800 */
[----:B-1----:R-:W-:Y:S01]  /*6a80*/  FADD R15, R53, R12 ;  /* 0x0000000c350f7221 */ /* 0x002fe20000000000 */
[----:B------:R-:W-:Y:S01]  /*6a90*/  F2FP.F16.F32.PACK_AB R11, R17, R16 ;  /* 0x00000010110b723e */ /* 0x000fe200000000ff */
[----:B------:R0:W5:Y:S05]  /*6aa0*/  @P2 LDG.E.U16 R75, desc[UR14][R164.64] ;  /* 0x0000000ea44b2981 */ /* 0x00016a000c1e1500 */
[----:B------:R-:W-:Y:S01]  /*6ab0*/  MUFU.EX2 R65, R65 ;  /* 0x0000004100417308 */ /* 0x000fe20000000800 */
[----:B------:R-:W-:Y:S01]  /*6ac0*/  FADD R16, R54, R15 ;  /* 0x0000000f36107221 */ /* 0x000fe20000000000 */
[----:B------:R0:W5:Y:S01]  /*6ad0*/  @P2 LDG.E.U16 R76, desc[UR14][R160.64] ;  /* 0x0000000ea04c2981 */ /* 0x000162000c1e1500 */
[----:B------:R-:W-:-:S03]  /*6ae0*/  ULEA UR13, UR17, UR13, 0x3 ;  /* 0x0000000d110d7291 */ /* 0x000fc6000f8e18ff */
[----:B------:R0:W5:Y:S02]  /*6af0*/  @P2 LDG.E.U16 R77, desc[UR14][R156.64] ;  /* 0x0000000e9c4d2981 */ /* 0x000164000c1e1500 */
[----:B------:R-:W1:Y:S01]  /*6b00*/  MUFU.EX2 R57, R57 ;  /* 0x0000003900397308 */ /* 0x000e620000000800 */
[----:B------:R-:W-:Y:S01]  /*6b10*/  F2FP.F16.F32.PACK_AB R12, R19, R18 ;  /* 0x00000012130c723e */ /* 0x000fe200000000ff */
[----:B--2---:R-:W-:Y:S01]  /*6b20*/  FADD R19, R55, R16 ;  /* 0x0000001037137221 */ /* 0x004fe20000000000 */
[----:B------:R0:W5:Y:S01]  /*6b30*/  @P2 LDG.E.U16 R92, desc[UR14][R152.64] ;  /* 0x0000000e985c2981 */ /* 0x000162000c1e1500 */
[----:B------:R-:W-:-:S03]  /*6b40*/  F2FP.F16.F32.PACK_AB R4, R4, R100 ;  /* 0x000000640404723e */ /* 0x000fc600000000ff */
[----:B------:R0:W5:Y:S01]  /*6b50*/  @P2 LDG.E.U16 R78, desc[UR14][R148.64] ;  /* 0x0000000e944e2981 */ /* 0x000162000c1e1500 */
[----:B------:R-:W2:Y:S01]  /*6b60*/  MUFU.EX2 R58, R58 ;  /* 0x0000003a003a7308 */ /* 0x000ea20000000800 */
[----:B------:R-:W-:Y:S01]  /*6b70*/  F2FP.F16.F32.PACK_AB R13, R21, R20 ;  /* 0x00000014150d723e */ /* 0x000fe200000000ff */
[----:B---3--:R-:W-:Y:S01]  /*6b80*/  FADD R20, R56, R19 ;  /* 0x0000001338147221 */ /* 0x008fe20000000000 */
[----:B------:R0:W5:Y:S01]  /*6b90*/  @P2 LDG.E.U16 R79, desc[UR14][R144.64] ;  /* 0x0000000e904f2981 */ /* 0x000162000c1e1500 */
[----:B------:R-:W-:-:S03]  /*6ba0*/  F2FP.F16.F32.PACK_AB R5, R5, R99 ;  /* 0x000000630505723e */ /* 0x000fc600000000ff */
[----:B------:R0:W5:Y:S01]  /*6bb0*/  @P2 LDG.E.U16 R81, desc[UR14][R196.64] ;  /* 0x0000000ec4512981 */ /* 0x000162000c1e1500 */
[----:B------:R-:W3:Y:S01]  /*6bc0*/  MUFU.EX2 R59, R59 ;  /* 0x0000003b003b7308 */ /* 0x000ee20000000800 */
[----:B------:R-:W-:Y:S01]  /*6bd0*/  FMUL R62, R64, 1.4426950216293334961 ;  /* 0x3fb8aa3b403e7820 */ /* 0x000fe20000400000 */
[----:B------:R-:W-:Y:S01]  /*6be0*/  F2FP.F16.F32.PACK_AB R14, R23, R22 ;  /* 0x00000016170e723e */ /* 0x000fe200000000ff */
[----:B-1----:R-:W-:Y:S01]  /*6bf0*/  FADD R23, R57, R20 ;  /* 0x0000001439177221 */ /* 0x002fe20000000000 */
[----:B------:R0:W5:Y:S04]  /*6c00*/  @P2 LDG.E.U16 R91, desc[UR14][R194.64] ;  /* 0x0000000ec25b2981 */ /* 0x000168000c1e1500 */
[----:B------:R-:W1:Y:S01]  /*6c10*/  MUFU.EX2 R60, R60 ;  /* 0x0000003c003c7308 */ /* 0x000e620000000800 */
[----:B------:R-:W-:Y:S01]  /*6c20*/  F2FP.F16.F32.PACK_AB R15, R25, R24 ;  /* 0x00000018190f723e */ /* 0x000fe200000000ff */
[----:B--2---:R-:W-:Y:S01]  /*6c30*/  FADD R24, R58, R23 ;  /* 0x000000173a187221 */ /* 0x004fe20000000000 */
[----:B------:R0:W5:Y:S04]  /*6c40*/  @P2 LDG.E.U16 R82, desc[UR14][R190.64] ;  /* 0x0000000ebe522981 */ /* 0x000168000c1e1500 */
[----:B------:R0:W5:Y:S01]  /*6c50*/  @P2 LDG.E.U16 R83, desc[UR14][R186.64] ;  /* 0x0000000eba532981 */ /* 0x000162000c1e1500 */
[----:B------:R-:W2:Y:S01]  /*6c60*/  MUFU.EX2 R61, R61 ;  /* 0x0000003d003d7308 */ /* 0x000ea20000000800 */
[----:B------:R-:W-:Y:S01]  /*6c70*/  F2FP.F16.F32.PACK_AB R16, R27, R26 ;  /* 0x0000001a1b10723e */ /* 0x000fe200000000ff */
[----:B---3--:R-:W-:Y:S01]  /*6c80*/  FADD R27, R59, R24 ;  /* 0x000000183b1b7221 */ /* 0x008fe20000000000 */
[----:B----4-:R-:W-:Y:S01]  /*6c90*/  LEA R3, R3, R71, 0x2 ;  /* 0x0000004703037211 */ /* 0x010fe200078e10ff */
[----:B------:R0:W5:Y:S01]  /*6ca0*/  @P2 LDG.E.U16 R84, desc[UR14][R182.64] ;  /* 0x0000000eb6542981 */ /* 0x000162000c1e1500 */
[----:B------:R-:W-:-:S02]  /*6cb0*/  LEA R140, P5, R71, R138, 0x1 ;  /* 0x0000008a478c7211 */ /* 0x000fc400078a08ff */
[----:B------:R-:W-:Y:S01]  /*6cc0*/  PRMT R69, RZ, 0x7610, R69 ;  /* 0x00007610ff457816 */ /* 0x000fe20000000045 */
[----:B------:R-:W3:Y:S01]  /*6cd0*/  MUFU.EX2 R62, R62 ;  /* 0x0000003e003e7308 */ /* 0x000ee20000000800 */
[----:B------:R-:W-:Y:S01]  /*6ce0*/  F2FP.F16.F32.PACK_AB R20, R35, R34 ;  /* 0x000000222314723e */ /* 0x000fe200000000ff */
[----:B------:R0:W5:Y:S01]  /*6cf0*/  @P2 LDG.E.U16 R85, desc[UR14][R178.64] ;  /* 0x0000000eb2552981 */ /* 0x000162000c1e1500 */
[----:B------:R-:W-:Y:S01]  /*6d00*/  F2FP.F16.F32.PACK_AB R18, R31, R30 ;  /* 0x0000001e1f12723e */ /* 0x000fe200000000ff */
[----:B-1----:R-:W-:Y:S01]  /*6d10*/  FADD R30, R60, R27 ;  /* 0x0000001b3c1e7221 */ /* 0x002fe20000000000 */
[----:B------:R-:W-:Y:S01]  /*6d20*/  F2FP.F16.F32.PACK_AB R21, R37, R36 ;  /* 0x000000242515723e */ /* 0x000fe200000000ff */
[----:B------:R0:W5:Y:S01]  /*6d30*/  @P2 LDG.E.U16 R69, desc[UR14][R180.64] ;  /* 0x0000000eb4452981 */ /* 0x000162000c1e1500 */
[----:B------:R-:W-:Y:S01]  /*6d40*/  LEA R138, P6, R3, R138, 0x1 ;  /* 0x0000008a038a7211 */ /* 0x000fe200078c08ff */
[----:B------:R-:W1:Y:S01]  /*6d50*/  MUFU.EX2 R35, R66 ;  /* 0x0000004200237308 */ /* 0x000e620000000800 */
[----:B--2---:R-:W-:Y:S01]  /*6d60*/  FADD R31, R61, R30 ;  /* 0x0000001e3d1f7221 */ /* 0x004fe20000000000 */
[-C--:B------:R-:W-:Y:S01]  /*6d70*/  LEA.HI.X.SX32 R141, R71, R0.reuse, 0x1, P5 ;  /* 0x00000000478d7211 */ /* 0x080fe200028f0eff */
[----:B------:R0:W5:Y:S01]  /*6d80*/  @P2 LDG.E.U16 R90, desc[UR14][R174.64] ;  /* 0x0000000eae5a2981 */ /* 0x000162000c1e1500 */
[----:B------:R-:W-:-:S02]  /*6d90*/  LEA.HI.X.SX32 R139, R3, R0, 0x1, P6 ;  /* 0x00000000038b7211 */ /* 0x000fc400030f0eff */
[----:B------:R-:W-:Y:S01]  /*6da0*/  PRMT R3, RZ, 0x7610, R3 ;  /* 0x00007610ff037816 */ /* 0x000fe20000000003 */
[----:B------:R0:W5:Y:S01]  /*6db0*/  @P2 LDG.E.U16 R80, desc[UR14][R140.64] ;  /* 0x0000000e8c502981 */ /* 0x000162000c1e1500 */
[----:B------:R-:W2:Y:S01]  /*6dc0*/  MUFU.EX2 R36, R67 ;  /* 0x0000004300247308 */ /* 0x000ea20000000800 */
[----:B------:R-:W-:Y:S01]  /*6dd0*/  PRMT R0, RZ, 0x7610, R0 ;  /* 0x00007610ff007816 */ /* 0x000fe20000000000 */
[----:B---3--:R-:W-:Y:S01]  /*6de0*/  FADD R34, R62, R31 ;  /* 0x0000001f3e227221 */ /* 0x008fe20000000000 */
[----:B------:R-:W-:Y:S01]  /*6df0*/  PRMT R71, RZ, 0x7610, R71 ;  /* 0x00007610ff477816 */ /* 0x000fe20000000047 */
[----:B------:R0:W5:Y:S01]  /*6e00*/  @P2 LDG.E.U16 R3, desc[UR14][R116.64] ;  /* 0x0000000e74032981 */ /* 0x000162000c1e1500 */
[----:B------:R-:W-:Y:S02]  /*6e10*/  PRMT R68, RZ, 0x7610, R68 ;  /* 0x00007610ff447816 */ /* 0x000fe40000000044 */
[----:B------:R-:W-:Y:S01]  /*6e20*/  F2FP.F16.F32.PACK_AB R22, R39, R38 ;  /* 0x000000262716723e */ /* 0x000fe200000000ff */
[----:B------:R-:W-:Y:S01]  /*6e30*/  FADD R38, R65, R34 ;  /* 0x0000002241267221 */ /* 0x000fe20000000000 */
[----:B------:R0:W5:Y:S01]  /*6e40*/  @P2 LDG.E.U16 R0, desc[UR14][R114.64] ;  /* 0x0000000e72002981 */ /* 0x000162000c1e1500 */
[----:B------:R-:W-:-:S03]  /*6e50*/  F2FP.F16.F32.PACK_AB R17, R29, R28 ;  /* 0x0000001c1d11723e */ /* 0x000fc600000000ff */
[----:B------:R0:W5:Y:S01]  /*6e60*/  @P2 LDG.E.U16 R71, desc[UR14][R188.64] ;  /* 0x0000000ebc472981 */ /* 0x000162000c1e1500 */
[----:B------:R-:W-:Y:S01]  /*6e70*/  F2FP.F16.F32.PACK_AB R19, R33, R32 ;  /* 0x000000202113723e */ /* 0x000fe200000000ff */
[----:B-1----:R-:W-:Y:S02]  /*6e80*/  FADD R37, R35, R38 ;  /* 0x0000002623257221 */ /* 0x002fe40000000000 */
[----:B------:R0:W5:Y:S01]  /*6e90*/  @P2 LDG.E.U16 R68, desc[UR14][R176.64] ;  /* 0x0000000eb0442981 */ /* 0x000162000c1e1500 */
[----:B------:R-:W-:-:S03]  /*6ea0*/  F2FP.F16.F32.PACK_AB R23, R41, R40 ;  /* 0x000000282917723e */ /* 0x000fc600000000ff */
        /* <DEDUP_REMOVED lines=17> */
[----:B------:R-:W-:Y:S02]  /*6fc0*/  F2FP.F16.F32.PACK_AB R32, R59, R58 ;  /* 0x0000003a3b20723e */ /* 0x000fe400000000ff */
[----:B------:R-:W-:Y:S02]  /*6fd0*/  F2FP.F16.F32.PACK_AB R33, R61, R60 ;  /* 0x0000003c3d21723e */ /* 0x000fe400000000ff */
[----:B------:R-:W-:Y:S02]  /*6fe0*/  F2FP.F16.F32.PACK_AB R34, R65, R62 ;  /* 0x0000003e4122723e */ /* 0x000fe400000000ff */
[----:B--2---:R-:W-:Y:S01]  /*6ff0*/  F2FP.F16.F32.PACK_AB R35, R36, R35 ;  /* 0x000000232423723e */ /* 0x004fe200000000ff */
[----:B------:R-:W-:Y:S06]  /*7000*/  @!P2 BRA `(.L_x_9) ;  /* 0x000000000004a947 */ /* 0x000fec0003800000 */
[----:B------:R1:W-:Y:S02]  /*7010*/  STTM.x32 tmem[UR13], R4 ;  /* 0x00000004000079ed */ /* 0x0003e400082c000d */
.L_x_9:
[----:B-1----:R-:W-:Y:S01]  /*7020*/  LOP3.LUT R4, R133, 0x40, RZ, 0x3c, !PT ;  /* 0x0000004085047812 */ /* 0x002fe200078e3cff */
[----:B-----5:R-:W-:Y:S01]  /*7030*/  STS.U16 [R133+UR11+0x10000], R3 ;  /* 0x0100000385007988 */ /* 0x020fe2000800040b */
[----:B------:R-:W-:-:S03]  /*7040*/  FADD R37, R36, R37 ;  /* 0x0000002524257221 */ /* 0x000fc60000000000 */
[----:B------:R1:W-:Y:S04]  /*7050*/  STS.U16 [R133+UR11+0x10400], R0 ;  /* 0x0104000085007988 */ /* 0x0003e8000800040b */
[----:B------:R-:W-:Y:S04]  /*7060*/  STS.U16 [R133+UR11+0x10800], R72 ;  /* 0x0108004885007988 */ /* 0x000fe8000800040b */
[----:B------:R-:W-:Y:S01]  /*7070*/  STS.U16 [R133+UR11+0x10c00], R71 ;  /* 0x010c004785007988 */ /* 0x000fe2000800040b */
[----:B-1----:R-:W-:-:S03]  /*7080*/  FADD R0, -R2, -INF ;  /* 0xff80000002007421 */ /* 0x002fc60000000100 */
[----:B------:R-:W-:Y:S01]  /*7090*/  STS.U16 [R133+UR11+0x11000], R70 ;  /* 0x0110004685007988 */ /* 0x000fe2000800040b */
[----:B------:R-:W-:-:S03]  /*70a0*/  FMUL R0, R0, 1.4426950216293334961 ;  /* 0x3fb8aa3b00007820 */ /* 0x000fc60000400000 */
[----:B------:R-:W-:Y:S04]  /*70b0*/  STS.U16 [R133+UR11+0x11400], R69 ;  /* 0x0114004585007988 */ /* 0x000fe8000800040b */
[----:B------:R-:W-:Y:S01]  /*70c0*/  STS.U16 [R133+UR11+0x11800], R68 ;  /* 0x0118004485007988 */ /* 0x000fe2000800040b */
[----:B------:R-:W1:Y:S03]  /*70d0*/  MUFU.EX2 R0, R0 ;  /* 0x0000000000007308 */ /* 0x000e660000000800 */
[----:B------:R-:W-:Y:S04]  /*70e0*/  STS.U16 [R133+UR11+0x11c00], R73 ;  /* 0x011c004985007988 */ /* 0x000fe8000800040b */
[----:B------:R-:W-:Y:S04]  /*70f0*/  STS.U16 [R133+UR11+0x12000], R74 ;  /* 0x0120004a85007988 */ /* 0x000fe8000800040b */
[----:B------:R-:W-:Y:S04]  /*7100*/  STS.U16 [R133+UR11+0x12400], R75 ;  /* 0x0124004b85007988 */ /* 0x000fe8000800040b */
[----:B------:R-:W-:Y:S01]  /*7110*/  STS.U16 [R133+UR11+0x12800], R76 ;  /* 0x0128004c85007988 */ /* 0x000fe2000800040b */
[----:B-1----:R-:W-:-:S03]  /*7120*/  FADD R136, R0, R37 ;  /* 0x0000002500887221 */ /* 0x002fc60000000000 */
        /* <DEDUP_REMOVED lines=20> */
[----:B------:R1:W-:Y:S01]  /*7270*/  STS.U16 [R4+UR11+0x13e00], R93 ;  /* 0x013e005d04007988 */ /* 0x0003e2000800040b */
[----:B------:R-:W2:Y:S02]  /*7280*/  FENCE.VIEW.ASYNC.T ;  /* 0x00000000000073c6 */ /* 0x000ea40000000200 */
[----:B--2---:R-:W-:Y:S06]  /*7290*/  BAR.SYNC.DEFER_BLOCKING 0x0 ;  /* 0x0000000000007b1d */ /* 0x004fec0000010000 */
[----:B01----:R-:W0:Y:S01]  /*72a0*/  LDTM.x128 R4, tmem[UR9] ;  /* 0x00000009000479ee */ /* 0x003e2200083c0000 */
[----:B------:R-:W-:Y:S01]  /*72b0*/  NOP ;  /* 0x0000000000007918 */ /* 0x000fe20000000000 */
[----:B------:R-:W-:Y:S05]  /*72c0*/  @!P2 BRA `(.L_x_10) ;  /* 0x000000080004a947 */ /* 0x000fea0003800000 */
[C---:B0-----:R-:W-:Y:S01]  /*72d0*/  FMUL R4, R0.reuse, R4 ;  /* 0x0000000400047220 */ /* 0x041fe20000400000 */
[C---:B------:R-:W-:Y:S01]  /*72e0*/  FMUL R5, R0.reuse, R5 ;  /* 0x0000000500057220 */ /* 0x040fe20000400000 */
        /* <DEDUP_REMOVED lines=125> */
[----:B------:R-:W-:-:S04]  /*7ac0*/  FMUL R131, R0, R131 ;  /* 0x0000008300837220 */ /* 0x000fc80000400000 */
[----:B------:R1:W-:Y:S03]  /*7ad0*/  STTM.x128 tmem[UR9], R4 ;  /* 0x00000004000079ed */ /* 0x0003e600083c0009 */
.L_x_10:
[----:B0-----:R-:W0:Y:S02]  /*7ae0*/  FENCE.VIEW.ASYNC.T ;  /* 0x00000000000073c6 */ /* 0x001e240000000200 */
[----:B0-----:R-:W-:Y:S01]  /*7af0*/  BAR.SYNC.DEFER_BLOCKING 0x0 ;  /* 0x0000000000007b1d */ /* 0x001fe20000010000 */
[----:B------:R-:W-:-:S04]  /*7b00*/  UIADD3 UR5, UPT, UPT, UR16, -0x40, URZ ;  /* 0xffffffc010057890 */ /* 0x000fc8000fffe0ff */
[----:B------:R-:W-:Y:S02]  /*7b10*/  UISETP.GE.AND UP1, UPT, UR5, 0x1, UPT ;  /* 0x000000010500788c */ /* 0x000fe4000bf26270 */
[----:B------:R-:W-:Y:S01]  /*7b20*/  MOV R137, UR5 ;  /* 0x0000000500897c02 */ /* 0x000fe20008000f00 */
[----:B------:R0:W-:Y:S06]  /*7b30*/  MEMBAR.ALL.CTA ;  /* 0x0000000000007992 */ /* 0x0001ec0000008000 */
[----:B0-----:R-:W0:Y:S02]  /*7b40*/  FENCE.VIEW.ASYNC.S ;  /* 0x00000000000073c6 */ /* 0x001e240000000000 */
[----:B0-----:R-:W-:Y:S06]  /*7b50*/  BAR.SYNC.DEFER_BLOCKING 0x0 ;  /* 0x0000000000007b1d */ /* 0x001fec0000010000 */
[----:B------:R-:W-:Y:S05]  /*7b60*/  @!P3 BRA `(.L_x_11) ;  /* 0x0000000000ccb947 */ /* 0x000fea0003800000 */
[----:B------:R-:W-:Y:S01]  /*7b70*/  UIADD3 UR16, UPT, UPT, UR11, 0x10000, URZ ;  /* 0x000100000b107890 */ /* 0x000fe2000fffe0ff */
[----:B------:R-:W-:Y:S01]  /*7b80*/  UMOV UR5, URZ ;  /* 0x000000ff00057c82 */ /* 0x000fe20008000000 */
[----:B------:R-:W-:Y:S02]  /*7b90*/  UIADD3 UR21, UPT, UPT, UR10, 0x188, URZ ;  /* 0x000001880a157890 */ /* 0x000fe4000fffe0ff */
[----:B------:R-:W-:Y:S02]  /*7ba0*/  USHF.R.U32.HI UR16, URZ, 0x4, UR16 ;  /* 0x00000004ff107899 */ /* 0x000fe40008011610 */
[----:B------:R-:W-:Y:S02]  /*7bb0*/  UIADD3 UR44, UPT, UPT, UR10, 0x190, URZ ;  /* 0x000001900a2c7890 */ /* 0x000fe4000fffe0ff */
[----:B------:R-:W-:Y:S02]  /*7bc0*/  USGXT.U32 UR18, UR16, 0xe ;  /* 0x0000000e1012789a */ /* 0x000fe40008000000 */
[----:B------:R-:W-:-:S02]  /*7bd0*/  UIADD3 UR45, UPT, UPT, UR10, 0x198, URZ ;  /* 0x000001980a2d7890 */ /* 0x000fc4000fffe0ff */
[----:B------:R-:W-:Y:S02]  /*7be0*/  UIADD3 UR38, UP2, UPT, UR18, 0x2, URZ ;  /* 0x0000000212267890 */ /* 0x000fe4000ff5e0ff */
[----:B------:R-:W-:Y:S02]  /*7bf0*/  UIADD3 UR46, UPT, UPT, UR10, 0x80, URZ ;  /* 0x000000800a2e7890 */ /* 0x000fe4000fffe0ff */
[----:B------:R-:W-:Y:S02]  /*7c00*/  UIADD3.X UR39, UPT, UPT, UR5, 0x40004040, URZ, UP2, !UPT ;  /* 0x4000404005277890 */ /* 0x000fe400097fe4ff */
[----:B------:R-:W-:Y:S02]  /*7c10*/  UIADD3 UR40, UP2, UPT, UR38, 0x2, URZ ;  /* 0x0000000226287890 */ /* 0x000fe4000ff5e0ff */
[----:B------:R-:W-:Y:S02]  /*7c20*/  UIADD3 UR42, UP3, UPT, UR38, 0x4, URZ ;  /* 0x00000004262a7890 */ /* 0x000fe4000ff7e0ff */
[----:B------:R-:W-:-:S02]  /*7c30*/  UIADD3.X UR41, UPT, UPT, UR39, URZ, URZ, UP2, !UPT ;  /* 0x000000ff27297290 */ /* 0x000fc400097fe4ff */
[----:B------:R-:W-:Y:S02]  /*7c40*/  UIADD3.X UR43, UPT, UPT, UR39, URZ, URZ, UP3, !UPT ;  /* 0x000000ff272b7290 */ /* 0x000fe40009ffe4ff */
[----:B------:R-:W-:Y:S02]  /*7c50*/  UIADD3 UR47, UPT, UPT, UR10, 0x1a0, URZ ;  /* 0x000001a00a2f7890 */ /* 0x000fe4000fffe0ff */
[----:B------:R-:W-:Y:S02]  /*7c60*/  UIADD3 UR51, UPT, UPT, UR10, 0x80, URZ ;  /* 0x000000800a337890 */ /* 0x000fe4000fffe0ff */
[----:B------:R-:W-:Y:S02]  /*7c70*/  UIADD3 UR48, UPT, UPT, UR10, 0x1a8, URZ ;  /* 0x000001a80a307890 */ /* 0x000fe4000fffe0ff */
[----:B------:R-:W-:Y:S02]  /*7c80*/  UIADD3 UR52, UPT, UPT, UR10, 0x80, URZ ;  /* 0x000000800a347890 */ /* 0x000fe4000fffe0ff */
[----:B------:R-:W-:Y:S01]  /*7c90*/  UIADD3 UR49, UPT, UPT, UR10, 0x1b0, URZ ;  /* 0x000001b00a317890 */ /* 0x000fe2000fffe0ff */
[----:B------:R-:W-:Y:S01]  /*7ca0*/  UMOV UR28, 0x0 ;  /* 0x00000000001c7882 */ /* 0x000fe20000000000 */
[----:B------:R-:W-:Y:S01]  /*7cb0*/  UMOV UR29, 0x8200010 ;  /* 0x08200010001d7882 */ /* 0x000fe20000000000 */
[----:B------:R-:W-:-:S02]  /*7cc0*/  UIADD3 UR53, UPT, UPT, UR10, 0x80, URZ ;  /* 0x000000800a357890 */ /* 0x000fc4000fffe0ff */
[----:B------:R-:W-:Y:S01]  /*7cd0*/  UIADD3 UR50, UPT, UPT, UR10, 0x1b8, URZ ;  /* 0x000001b80a327890 */ /* 0x000fe2000fffe0ff */
[----:B------:R-:W-:Y:S01]  /*7ce0*/  UMOV UR19, 0x40004040 ;  /* 0x4000404000137882 */ /* 0x000fe20000000000 */
[----:B------:R-:W-:Y:S01]  /*7cf0*/  UMOV UR24, 0x0 ;  /* 0x0000000000187882 */ /* 0x000fe20000000000 */
[----:B------:R-:W-:Y:S01]  /*7d00*/  UMOV UR25, 0x8200010 ;  /* 0x0820001000197882 */ /* 0x000fe20000000000 */
[----:B------:R-:W-:Y:S01]  /*7d10*/  UMOV UR22, 0x0 ;  /* 0x0000000000167882 */ /* 0x000fe20000000000 */
[----:B------:R-:W-:Y:S01]  /*7d20*/  UMOV UR23, 0x8200010 ;  /* 0x0820001000177882 */ /* 0x000fe20000000000 */
[----:B------:R0:W-:Y:S01]  /*7d30*/  UTCHMMA tmem[UR12], gdesc[UR18], tmem[UR10], tmem[UR28], idesc[UR29], UPT ;  /* 0x00ff1c120c0079ea */ /* 0x0001e2000b80000a */
        /* <DEDUP_REMOVED lines=11> */
[----:B------:R-:W-:Y:S01]  /*7df0*/  UMOV UR16, UR8 ;  /* 0x0000000800107c82 */ /* 0x000fe20008000000 */
[----:B------:R-:W-:Y:S01]  /*7e00*/  UMOV UR17, URZ ;  /* 0x000000ff00117c82 */ /* 0x000fe20008000000 */
[----:B------:R0:W-:Y:S01]  /*7e10*/  UTCHMMA tmem[UR47], gdesc[UR18], tmem[UR46], tmem[UR30], idesc[UR31], UPT ;  /* 0x00ff1e122f0079ea */ /* 0x0001e2000b80002e */
[----:B------:R-:W-:Y:S01]  /*7e20*/  UMOV UR34, 0x0 ;  /* 0x0000000000227882 */ /* 0x000fe20000000000 */
[----:B------:R-:W-:Y:S01]  /*7e30*/  UMOV UR35, 0x8200010 ;  /* 0x0820001000237882 */ /* 0x000fe20000000000 */
[----:B------:R0:W-:Y:S01]  /*7e40*/  UTCHMMA tmem[UR48], gdesc[UR38], tmem[UR51], tmem[UR32], idesc[UR33], UPT ;  /* 0x00ff2026300079ea */ /* 0x0001e2000b800033 */
[----:B------:R-:W-:Y:S01]  /*7e50*/  UMOV UR5, UR16 ;  /* 0x0000001000057c82 */ /* 0x000fe20008000000 */
[----:B------:R0:W-:Y:S01]  /*7e60*/  UTCHMMA tmem[UR49], gdesc[UR40], tmem[UR52], tmem[UR36], idesc[UR37], UPT ;  /* 0x00ff2428310079ea */ /* 0x0001e2000b800034 */
[----:B------:R0:W-:Y:S01]  /*7e70*/  UTCHMMA tmem[UR50], gdesc[UR42], tmem[UR53], tmem[UR34], idesc[UR35], UPT ;  /* 0x00ff222a320079ea */ /* 0x0001e2000b800035 */
[----:B------:R0:W-:Y:S01]  /*7e80*/  UTCBAR [UR5], URZ ;  /* 0x000000ff050073e9 */ /* 0x0001e200080000ff */
[----:B------:R-:W-:Y:S01]  /*7e90*/  NOP ;  /* 0x0000000000007918 */ /* 0x000fe20000000000 */
.L_x_11:
[----:B------:R-:W-:Y:S01]  /*7ea0*/  FSEL R2, R2, -INF , P2 ;  /* 0xff80000002027808 */ /* 0x000fe20001000000 */
[----:B------:R-:W-:Y:S01]  /*7eb0*/  UMOV UR75, URZ ;  /* 0x000000ff004b7c82 */ /* 0x000fe20008000000 */
[----:B------:R-:W-:Y:S01]  /*7ec0*/  FSEL R136, R136, 1, P2 ;  /* 0x3f80000088887808 */ /* 0x000fe20001000000 */
[----:B------:R-:W-:Y:S06]  /*7ed0*/  BRA.U !UP1, `(.L_x_12) ;  /* 0x0000003909047547 */ /* 0x000fec000b800000 */
[----:B------:R-:W-:Y:S01]  /*7ee0*/  USHF.R.U32.HI UR16, URZ, 0x4, UR4 ;  /* 0x00000004ff107899 */ /* 0x000fe20008011604 */
[----:B-1----:R-:W-:Y:S01]  /*7ef0*/  HFMA2 R68, -RZ, RZ, 0, 0 ;  /* 0x00000000ff447431 */ /* 0x002fe200000001ff */
[----:B0-----:R-:W-:Y:S01]  /*7f00*/  USHF.R.U32.HI UR19, URZ, 0x4, UR11 ;  /* 0x00000004ff137899 */ /* 0x001fe2000801160b */
[----:B------:R-:W-:Y:S01]  /*7f10*/  SHF.L.U32 R3, R132, 0x6, RZ ;  /* 0x0000000684037819 */ /* 0x000fe200000006ff */
[----:B------:R-:W-:Y:S02]  /*7f20*/  UIADD3 UR18, UPT, UPT, UR11, 0x18000, URZ ;  /* 0x000180000b127890 */ /* 0x000fe4000fffe0ff */
[----:B------:R-:W-:Y:S02]  /*7f30*/  USGXT.U32 UR16, UR16, 0xe ;  /* 0x0000000e1010789a */ /* 0x000fe40008000000 */
[----:B------:R-:W-:Y:S02]  /*7f40*/  USGXT.U32 UR19, UR19, 0xe ;  /* 0x0000000e1313789a */ /* 0x000fe40008000000 */
[----:B------:R-:W-:-:S02]  /*7f50*/  USHF.L.U32 UR56, UR20, 0x6, URZ ;  /* 0x0000000614387899 */ /* 0x000fc400080006ff */
[----:B------:R-:W-:Y:S02]  /*7f60*/  USHF.R.U32.HI UR22, URZ, 0x4, UR18 ;  /* 0x00000004ff167899 */ /* 0x000fe40008011612 */
[----:B------:R-:W-:Y:S02]  /*7f70*/  UIADD3 UR20, UP2, UPT, UR16, 0x2, URZ ;  /* 0x0000000210147890 */ /* 0x000fe4000ff5e0ff */
[----:B------:R-:W-:Y:S01]  /*7f80*/  UIADD3 UR18, UP3, UPT, UR19, 0x4000080, URZ ;  /* 0x0400008013127890 */ /* 0x000fe2000ff7e0ff */
[----:B------:R-:W-:Y:S01]  /*7f90*/  MOV R0, UR56 ;  /* 0x0000003800007c02 */ /* 0x000fe20008000f00 */
[----:B------:R-:W-:Y:S01]  /*7fa0*/  UMOV UR4, URZ ;  /* 0x000000ff00047c82 */ /* 0x000fe20008000000 */
[----:B------:R-:W-:Y:S01]  /*7fb0*/  UMOV UR17, URZ ;  /* 0x000000ff00117c82 */ /* 0x000fe20008000000 */
[----:B------:R-:W-:Y:S01]  /*7fc0*/  ULOP3.LUT UR74, UR19, 0x4000000, URZ, 0xfc, !UPT ;  /* 0x04000000134a7892 */ /* 0x000fe2000f8efcff */
[----:B------:R-:W-:Y:S01]  /*7fd0*/  MOV R132, UR56 ;  /* 0x0000003800847c02 */ /* 0x000fe20008000f00 */
[----:B------:R-:W-:Y:S01]  /*7fe0*/  UIADD3.X UR21, UPT, UPT, UR4, 0x40004040, URZ, UP2, !UPT ;  /* 0x4000404004157890 */ /* 0x000fe200097fe4ff */
[----:B------:R0:W-:Y:S01]  /*7ff0*/  STL [R1+0x38], R0 ;  /* 0x0000380001007387 */ /* 0x0001e20000100800 */
[----:B------:R-:W-:-:S02]  /*8000*/  UIADD3.X UR19, UPT, UPT, UR17, 0x40004040, URZ, UP3, !UPT ;  /* 0x4000404011137890 */ /* 0x000fc40009ffe4ff */
[----:B------:R-:W-:Y:S02]  /*8010*/  UIADD3 UR32, UP2, UPT, UR18, 0x280, URZ ;  /* 0x0000028012207890 */ /* 0x000fe4000ff5e0ff */
[----:B------:R-:W-:Y:S02]  /*8020*/  UIADD3 UR24, UP6, UPT, UR18, 0x80, URZ ;  /* 0x0000008012187890 */ /* 0x000fe4000ffde0ff */
[----:B------:R-:W-:Y:S02]  /*8030*/  UIADD3 UR26, UP5, UPT, UR18, 0x100, URZ ;  /* 0x00000100121a7890 */ /* 0x000fe4000ffbe0ff */
[----:B------:R-:W-:Y:S01]  /*8040*/  UIADD3 UR28, UP4, UPT, UR18, 0x180, URZ ;  /* 0x00000180121c7890 */ /* 0x000fe2000ff9e0ff */
[----:B0-----:R-:W-:Y:S01]  /*8050*/  MOV R0, R2 ;  /* 0x0000000200007202 */ /* 0x001fe20000000f00 */
[----:B------:R-:W-:Y:S02]  /*8060*/  UIADD3 UR30, UP3, UPT, UR18, 0x200, URZ ;  /* 0x00000200121e7890 */ /* 0x000fe4000ff7e0ff */
[----:B------:R-:W-:-:S02]  /*8070*/  UIADD3.X UR33, UPT, UPT, UR19, URZ, URZ, UP2, !UPT ;  /* 0x000000ff13217290 */ /* 0x000fc400097fe4ff */
[----:B------:R-:W-:Y:S02]  /*8080*/  UIADD3 UR42, UP2, UPT, UR18, 0x900, URZ ;  /* 0x00000900122a7890 */ /* 0x000fe4000ff5e0ff */
[----:B------:R-:W-:Y:S02]  /*8090*/  USGXT.U32 UR22, UR22, 0xe ;  /* 0x0000000e1616789a */ /* 0x000fe40008000000 */
[----:B------:R-:W-:Y:S02]  /*80a0*/  UIADD3.X UR25, UPT, UPT, UR19, URZ, URZ, UP6, !UPT ;  /* 0x000000ff13197290 */ /* 0x000fe4000b7fe4ff */
[----:B------:R-:W-:Y:S02]  /*80b0*/  UIADD3.X UR27, UPT, UPT, UR19, URZ, URZ, UP5, !UPT ;  /* 0x000000ff131b7290 */ /* 0x000fe4000affe4ff */
[----:B------:R-:W-:Y:S02]  /*80c0*/  UIADD3.X UR29, UPT, UPT, UR19, URZ, URZ, UP4, !UPT ;  /* 0x000000ff131d7290 */ /* 0x000fe4000a7fe4ff */
[----:B------:R-:W-:-:S02]  /*80d0*/  UIADD3.X UR31, UPT, UPT, UR19, URZ, URZ, UP3, !UPT ;  /* 0x000000ff131f7290 */ /* 0x000fc40009ffe4ff */
[----:B------:R-:W-:Y:S02]  /*80e0*/  UIADD3 UR34, UP6, UPT, UR18, 0x300, URZ ;  /* 0x0000030012227890 */ /* 0x000fe4000ffde0ff */
[----:B------:R-:W-:Y:S02]  /*80f0*/  UIADD3 UR36, UP5, UPT, UR18, 0x780, URZ ;  /* 0x0000078012247890 */ /* 0x000fe4000ffbe0ff */
[----:B------:R-:W-:Y:S02]  /*8100*/  UIADD3 UR38, UP4, UPT, UR18, 0x800, URZ ;  /* 0x0000080012267890 */ /* 0x000fe4000ff9e0ff */
[----:B------:R-:W-:Y:S02]  /*8110*/  UIADD3 UR40, UP3, UPT, UR18, 0x880, URZ ;  /* 0x0000088012287890 */ /* 0x000fe4000ff7e0ff */
[----:B------:R-:W-:Y:S02]  /*8120*/  UIADD3.X UR43, UPT, UPT, UR19, URZ, URZ, UP2, !UPT ;  /* 0x000000ff132b7290 */ /* 0x000fe400097fe4ff */
[----:B------:R-:W-:Y:S01]  /*8130*/  UIADD3 UR52, UP2, UPT, UR22, 0x2, URZ ;  /* 0x0000000216347890 */ /* 0x000fe2000ff5e0ff */
[----:B------:R-:W-:Y:S01]  /*8140*/  UMOV UR5, URZ ;  /* 0x000000ff00057c82 */ /* 0x000fe20008000000 */
[----:B------:R-:W-:-:S02]  /*8150*/  UIADD3.X UR35, UPT, UPT, UR19, URZ, URZ, UP6, !UPT ;  /* 0x000000ff13237290 */ /* 0x000fc4000b7fe4ff */
[----:B------:R-:W-:Y:S02]  /*8160*/  UIADD3.X UR37, UPT, UPT, UR19, URZ, URZ, UP5, !UPT ;  /* 0x000000ff13257290 */ /* 0x000fe4000affe4ff */
[----:B------:R-:W-:Y:S02]  /*8170*/  UIADD3.X UR39, UPT, UPT, UR19, URZ, URZ, UP4, !UPT ;  /* 0x000000ff13277290 */ /* 0x000fe4000a7fe4ff */
[----:B------:R-:W-:Y:S02]  /*8180*/  UIADD3.X UR41, UPT, UPT, UR19, URZ, URZ, UP3, !UPT ;  /* 0x000000ff13297290 */ /* 0x000fe40009ffe4ff */
[----:B------:R-:W-:Y:S02]  /*8190*/  UIADD3 UR44, UP6, UPT, UR18, 0x980, URZ ;  /* 0x00000980122c7890 */ /* 0x000fe4000ffde0ff */
[----:B------:R-:W-:Y:S02]  /*81a0*/  UIADD3 UR46, UP5, UPT, UR18, 0xa00, URZ ;  /* 0x00000a00122e7890 */ /* 0x000fe4000ffbe0ff */
[----:B------:R-:W-:-:S02]  /*81b0*/  UIADD3 UR48, UP4, UPT, UR18, 0xa80, URZ ;  /* 0x00000a8012307890 */ /* 0x000fc4000ff9e0ff */
[----:B------:R-:W-:Y:S02]  /*81c0*/  UIADD3 UR50, UP3, UPT, UR18, 0xb00, URZ ;  /* 0x00000b0012327890 */ /* 0x000fe4000ff7e0ff */
[----:B------:R-:W-:Y:S02]  /*81d0*/  UIADD3.X UR53, UPT, UPT, UR5, 0x40004040, URZ, UP2, !UPT ;  /* 0x4000404005357890 */ /* 0x000fe400097fe4ff */
[----:B------:R-:W-:Y:S01]  /*81e0*/  UISETP.NE.U32.AND UP1, UPT, UR6, URZ, UPT ;  /* 0x000000ff0600728c */ /* 0x000fe2000bf25070 */
[----:B------:R-:W-:Y:S01]  /*81f0*/  UMOV UR70, 0x1 ;  /* 0x0000000100467882 */ /* 0x000fe20000000000 */
[----:B------:R-:W-:Y:S01]  /*8200*/  UMOV UR73, URZ ;  /* 0x000000ff00497c82 */ /* 0x000fe20008000000 */
[----:B------:R-:W-:Y:S01]  /*8210*/  UMOV UR6, URZ ;  /* 0x000000ff00067c82 */ /* 0x000fe20008000000 */
[----:B------:R-:W0:Y:S01]  /*8220*/  LDCU UR71, c[0x0][0x3a8] ;  /* 0x00007500ff4777ac */ /* 0x000e220008000800 */
[----:B------:R-:W-:Y:S02]  /*8230*/  UIADD3.X UR45, UPT, UPT, UR19, URZ, URZ, UP6, !UPT ;  /* 0x000000ff132d7290 */ /* 0x000fe4000b7fe4ff */
[----:B------:R-:W-:-:S02]  /*8240*/  UIADD3.X UR47, UPT, UPT, UR19, URZ, URZ, UP5, !UPT ;  /* 0x000000ff132f7290 */ /* 0x000fc4000affe4ff */
[----:B------:R-:W-:Y:S02]  /*8250*/  UIADD3.X UR49, UPT, UPT, UR19, URZ, URZ, UP4, !UPT ;  /* 0x000000ff13317290 */ /* 0x000fe4000a7fe4ff */
[----:B------:R-:W-:Y:S02]  /*8260*/  UIADD3.X UR51, UPT, UPT, UR19, URZ, URZ, UP3, !UPT ;  /* 0x000000ff13337290 */ /* 0x000fe40009ffe4ff */
[----:B------:R-:W-:Y:S02]  /*8270*/  UIADD3.64 UR54, UPT, UPT, UR20, 0x2, URZ ;  /* 0x0000000214367897 */ /* 0x000fe4000fffe0ff */
[----:B------:R-:W-:Y:S01]  /*8280*/  UIADD3.64 UR56, UPT, UPT, UR20, 0x4, URZ ;  /* 0x0000000414387897 */ /* 0x000fe2000fffe0ff */
[----:B------:R-:W-:Y:S01]  /*8290*/  UMOV UR17, 0x40004040 ;  /* 0x4000404000117882 */ /* 0x000fe20000000000 */
[----:B------:R-:W-:Y:S01]  /*82a0*/  UIADD3.64 UR58, UPT, UPT, UR20, 0x1fe, URZ ;  /* 0x000001fe143a7897 */ /* 0x000fe2000fffe0ff */
[----:B------:R-:W-:Y:S01]  /*82b0*/  UMOV UR23, 0x40004040 ;  /* 0x4000404000177882 */ /* 0x000fe20000000000 */
[----:B------:R-:W-:-:S02]  /*82c0*/  UIADD3.64 UR60, UPT, UPT, UR20, 0x200, URZ ;  /* 0x00000200143c7897 */ /* 0x000fc4000fffe0ff */
[----:B------:R-:W-:Y:S02]  /*82d0*/  UIADD3.64 UR62, UPT, UPT, UR20, 0x202, URZ ;  /* 0x00000202143e7897 */ /* 0x000fe4000fffe0ff */
[----:B------:R-:W-:Y:S02]  /*82e0*/  UIADD3.64 UR64, UPT, UPT, UR20, 0x204, URZ ;  /* 0x0000020414407897 */ /* 0x000fe4000fffe0ff */
[----:B------:R-:W-:Y:S02]  /*82f0*/  UIADD3.64 UR66, UPT, UPT, UR52, 0x2, URZ ;  /* 0x0000000234427897 */ /* 0x000fe4000fffe0ff */
[----:B0-----:R-:W-:-:S12]  /*8300*/  UIADD3.64 UR68, UPT, UPT, UR52, 0x4, URZ ;  /* 0x0000000434447897 */ /* 0x001fd8000fffe0ff */
.L_x_17:
[----:B------:R-:W2:Y:S04]  /*8310*/  LDL.64 R4, [R1+0x20] ;  /* 0x0000200001047983 */ /* 0x000ea80000100a00 */
[----:B------:R-:W3:Y:S04]  /*8320*/  LDL.64 R6, [R1] ;  /* 0x0000000001067983 */ /* 0x000ee80000100a00 */
[----:B------:R-:W4:Y:S04]  /*8330*/  LDL.64 R10, [R1+0x18] ;  /* 0x00001800010a7983 */ /* 0x000f280000100a00 */
[----:B------:R-:W5:Y:S01]  /*8340*/  LDL.64 R46, [R1+0x10] ;  /* 0x00001000012e7983 */ /* 0x000f620000100a00 */
[----:B------:R-:W-:-:S03]  /*8350*/  IMAD.WIDE R8, R3, 0x2, R244 ;  /* 0x0000000203087825 */ /* 0x000fc600078e02f4 */
[----:B------:R-:W5:Y:S01]  /*8360*/  LDL.64 R44, [R1+0x8] ;  /* 0x00000800012c7983 */ /* 0x000f620000100a00 */
[----:B------:R-:W-:-:S03]  /*8370*/  IMAD.WIDE R12, R3, 0x2, R236 ;  /* 0x00000002030c7825 */ /* 0x000fc600078e02ec */
[----:B------:R0:W5:Y:S01]  /*8380*/  LDG.E.U16 R29, desc[UR14][R8.64] ;  /* 0x0000000e081d7981 */ /* 0x000162000c1e1500 */
[----:B------:R-:W-:-:S03]  /*8390*/  IMAD.WIDE R16, R3, 0x2, R228 ;  /* 0x0000000203107825 */ /* 0x000fc600078e02e4 */
[----:B------:R1:W5:Y:S01]  /*83a0*/  LDG.E.U16 R33, desc[UR14][R12.64] ;  /* 0x0000000e0c217981 */ /* 0x000362000c1e1500 */
[----:B------:R-:W-:-:S03]  /*83b0*/  IMAD.WIDE R18, R3, 0x2, R220 ;  /* 0x0000000203127825 */ /* 0x000fc600078e02dc */
[----:B------:R1:W5:Y:S01]  /*83c0*/  LDG.E.U16 R35, desc[UR14][R16.64] ;  /* 0x0000000e10237981 */ /* 0x000362000c1e1500 */
[----:B------:R-:W-:-:S03]  /*83d0*/  IMAD.WIDE R20, R3, 0x2, R212 ;  /* 0x0000000203147825 */ /* 0x000fc600078e02d4 */
[----:B------:R-:W5:Y:S01]  /*83e0*/  LDG.E.U16 R39, desc[UR14][R18.64] ;  /* 0x0000000e12277981 */ /* 0x000f62000c1e1500 */
[----:B------:R-:W-:-:S03]  /*83f0*/  IMAD.WIDE R22, R3, 0x2, R204 ;  /* 0x0000000203167825 */ /* 0x000fc600078e02cc */
[----:B------:R1:W5:Y:S01]  /*8400*/  LDG.E.U16 R41, desc[UR14][R20.64] ;  /* 0x0000000e14297981 */ /* 0x000362000c1e1500 */
[----:B0-----:R-:W-:-:S03]  /*8410*/  IMAD.WIDE R8, R3, 0x2, R250 ;  /* 0x0000000203087825 */ /* 0x001fc600078e02fa */
[----:B------:R0:W5:Y:S01]  /*8420*/  LDG.E.U16 R43, desc[UR14][R22.64] ;  /* 0x0000000e162b7981 */ /* 0x000162000c1e1500 */
[----:B------:R-:W-:-:S03]  /*8430*/  IMAD.WIDE R14, R3, 0x2, R234 ;  /* 0x00000002030e7825 */ /* 0x000fc600078e02ea */
[----:B------:R0:W5:Y:S01]  /*8440*/  LDG.E.U16 R26, desc[UR14][R8.64] ;  /* 0x0000000e081a7981 */ /* 0x000162000c1e1500 */
[----:B-1----:R-:W-:-:S03]  /*8450*/  IMAD.WIDE R12, R3, 0x2, R226 ;  /* 0x00000002030c7825 */ /* 0x002fc600078e02e2 */
[----:B------:R-:W5:Y:S01]  /*8460*/  LDG.E.U16 R32, desc[UR14][R14.64] ;  /* 0x0000000e0e207981 */ /* 0x000f62000c1e1500 */
[----:B------:R-:W-:-:S03]  /*8470*/  IMAD.WIDE R16, R3, 0x2, R218 ;  /* 0x0000000203107825 */ /* 0x000fc600078e02da */
[----:B------:R1:W5:Y:S01]  /*8480*/  LDG.E.U16 R36, desc[UR14][R12.64] ;  /* 0x0000000e0c247981 */ /* 0x000362000c1e1500 */
[----:B------:R-:W-:-:S03]  /*8490*/  IMAD.WIDE R20, R3, 0x2, R210 ;  /* 0x0000000203147825 */ /* 0x000fc600078e02d2 */
[----:B------:R1:W5:Y:S01]  /*84a0*/  LDG.E.U16 R38, desc[UR14][R16.64] ;  /* 0x0000000e10267981 */ /* 0x000362000c1e1500 */
[----:B0-----:R-:W-:-:S03]  /*84b0*/  IMAD.WIDE R22, R3, 0x2, R202 ;  /* 0x0000000203167825 */ /* 0x001fc600078e02ca */
[----:B------:R0:W5:Y:S01]  /*84c0*/  LDG.E.U16 R40, desc[UR14][R20.64] ;  /* 0x0000000e14287981 */ /* 0x000162000c1e1500 */
[----:B------:R-:W-:-:S03]  /*84d0*/  IMAD.WIDE R8, R3, 0x2, R240 ;  /* 0x0000000203087825 */ /* 0x000fc600078e02f0 */
[----:B------:R-:W5:Y:S01]  /*84e0*/  LDG.E.U16 R42, desc[UR14][R22.64] ;  /* 0x0000000e162a7981 */ /* 0x000f62000c1e1500 */
[----:B-1----:R-:W-:-:S03]  /*84f0*/  IMAD.WIDE R12, R3, 0x2, R232 ;  /* 0x00000002030c7825 */ /* 0x002fc600078e02e8 */
[----:B------:R1:W5:Y:S01]  /*8500*/  LDG.E.U16 R31, desc[UR14][R8.64] ;  /* 0x0000000e081f7981 */ /* 0x000362000c1e1500 */
[----:B------:R-:W-:-:S03]  /*8510*/  IMAD.WIDE R14, R3, 0x2, R224 ;  /* 0x00000002030e7825 */ /* 0x000fc600078e02e0 */
[----:B------:R1:W5:Y:S01]  /*8520*/  LDG.E.U16 R34, desc[UR14][R12.64] ;  /* 0x0000000e0c227981 */ /* 0x000362000c1e1500 */
[----:B------:R-:W-:-:S03]  /*8530*/  IMAD.WIDE R18, R3, 0x2, R216 ;  /* 0x0000000203127825 */ /* 0x000fc600078e02d8 */
[----:B------:R1:W5:Y:S01]  /*8540*/  LDG.E.U16 R37, desc[UR14][R14.64] ;  /* 0x0000000e0e257981 */ /* 0x000362000c1e1500 */
[----:B------:R-:W-:-:S03]  /*8550*/  IMAD.WIDE R16, R3, 0x2, R208 ;  /* 0x0000000203107825 */ /* 0x000fc600078e02d0 */
[----:B------:R-:W5:Y:S01]  /*8560*/  LDG.E.U16 R22, desc[UR14][R18.64] ;  /* 0x0000000e12167981 */ /* 0x000f62000c1e1500 */
[----:B0-----:R-:W-:-:S03]  /*8570*/  IMAD.WIDE R20, R3, 0x2, R200 ;  /* 0x0000000203147825 */ /* 0x001fc600078e02c8 */
[----:B------:R0:W5:Y:S01]  /*8580*/  LDG.E.U16 R23, desc[UR14][R16.64] ;  /* 0x0000000e10177981 */ /* 0x000162000c1e1500 */
[----:B-1----:R-:W-:-:S03]  /*8590*/  IMAD.WIDE R8, R3, 0x2, R230 ;  /* 0x0000000203087825 */ /* 0x002fc600078e02e6 */
[----:B------:R-:W5:Y:S01]  /*85a0*/  LDG.E.U16 R20, desc[UR14][R20.64] ;  /* 0x0000000e14147981 */ /* 0x000f62000c1e1500 */
[----:B------:R-:W-:-:S03]  /*85b0*/  IMAD.WIDE R12, R3, 0x2, R222 ;  /* 0x00000002030c7825 */ /* 0x000fc600078e02de */
[----:B------:R-:W5:Y:S01]  /*85c0*/  LDG.E.U16 R9, desc[UR14][R8.64] ;  /* 0x0000000e08097981 */ /* 0x000f62000c1e1500 */
[----:B------:R-:W-:-:S03]  /*85d0*/  IMAD.WIDE R14, R3, 0x2, R214 ;  /* 0x00000002030e7825 */ /* 0x000fc600078e02d6 */
[----:B------:R-:W5:Y:S01]  /*85e0*/  LDG.E.U16 R13, desc[UR14][R12.64] ;  /* 0x0000000e0c0d7981 */ /* 0x000f62000c1e1500 */
[----:B0-----:R-:W-:-:S03]  /*85f0*/  IMAD.WIDE R16, R3, 0x2, R206 ;  /* 0x0000000203107825 */ /* 0x001fc600078e02ce */
[----:B------:R-:W5:Y:S01]  /*8600*/  LDG.E.U16 R15, desc[UR14][R14.64] ;  /* 0x0000000e0e0f7981 */ /* 0x000f62000c1e1500 */
[----:B------:R-:W-:-:S03]  /*8610*/  IMAD.WIDE R18, R3, 0x2, R198 ;  /* 0x0000000203127825 */ /* 0x000fc600078e02c6 */
[----:B------:R-:W5:Y:S04]  /*8620*/  LDG.E.U16 R17, desc[UR14][R16.64] ;  /* 0x0000000e10117981 */ /* 0x000f68000c1e1500 */
[----:B------:R-:W5:Y:S01]  /*8630*/  LDG.E.U16 R19, desc[UR14][R18.64] ;  /* 0x0000000e12137981 */ /* 0x000f62000c1e1500 */
[----:B--2---:R-:W-:-:S04]  /*8640*/  IMAD.WIDE R4, R3, 0x2, R4 ;  /* 0x0000000203047825 */ /* 0x004fc800078e0204 */
[C---:B---3--:R-:W-:Y:S01]  /*8650*/  IMAD.WIDE R6, R3.reuse, 0x2, R6 ;  /* 0x0000000203067825 */ /* 0x048fe200078e0206 */
[----:B------:R4:W2:Y:S04]  /*8660*/  LDG.E.U16 R25, desc[UR14][R4.64] ;  /* 0x0000000e04197981 */ /* 0x0008a8000c1e1500 */
[----:B------:R5:W3:Y:S01]  /*8670*/  LDG.E.U16 R27, desc[UR14][R6.64] ;  /* 0x0000000e061b7981 */ /* 0x000ae2000c1e1500 */
[----:B----4-:R-:W-:-:S04]  /*8680*/  IMAD.WIDE R4, R3, 0x2, R10 ;  /* 0x0000000203047825 */ /* 0x010fc800078e020a */
[C---:B------:R-:W-:Y:S01]  /*8690*/  IMAD.WIDE R10, R3.reuse, 0x2, R242 ;  /* 0x00000002030a7825 */ /* 0x040fe200078e02f2 */
[----:B------:R0:W4:Y:S03]  /*86a0*/  LDG.E.U16 R2, desc[UR14][R4.64] ;  /* 0x0000000e04027981 */ /* 0x000126000c1e1500 */
[C---:B-----5:R-:W-:Y:S01]  /*86b0*/  IMAD.WIDE R6, R3.reuse, 0x2, R46 ;  /* 0x0000000203067825 */ /* 0x060fe200078e022e */
[----:B------:R1:W5:Y:S04]  /*86c0*/  LDG.E.U16 R30, desc[UR14][R10.64] ;  /* 0x0000000e0a1e7981 */ /* 0x000368000c1e1500 */
[----:B------:R1:W5:Y:S01]  /*86d0*/  LDG.E.U16 R24, desc[UR14][R6.64] ;  /* 0x0000000e06187981 */ /* 0x000362000c1e1500 */
[----:B0-----:R-:W-:-:S04]  /*86e0*/  IMAD.WIDE R4, R3, 0x2, R248 ;  /* 0x0000000203047825 */ /* 0x001fc800078e02f8 */
[C---:B-1----:R-:W-:Y:S01]  /*86f0*/  IMAD.WIDE R10, R3.reuse, 0x2, R238 ;  /* 0x00000002030a7825 */ /* 0x042fe200078e02ee */
[----:B------:R0:W5:Y:S03]  /*8700*/  LDG.E.U16 R28, desc[UR14][R4.64] ;  /* 0x0000000e041c7981 */ /* 0x000166000c1e1500 */
[C---:B------:R-:W-:Y:S02]  /*8710*/  IMAD.WIDE R6, R3.reuse, 0x2, R246 ;  /* 0x0000000203067825 */ /* 0x040fe400078e02f6 */
[----:B------:R-:W5:Y:S04]  /*8720*/  LDG.E.U16 R11, desc[UR14][R10.64] ;  /* 0x0000000e0a0b7981 */ /* 0x000f68000c1e1500 */
[----:B------:R-:W5:Y:S01]  /*8730*/  LDG.E.U16 R7, desc[UR14][R6.64] ;  /* 0x0000000e06077981 */ /* 0x000f62000c1e1500 */
[----:B0-----:R-:W-:-:S06]  /*8740*/  IMAD.WIDE R4, R3, 0x2, R44 ;  /* 0x0000000203047825 */ /* 0x001fcc00078e022c */
[----:B------:R-:W5:Y:S01]  /*8750*/  LDG.E.U16 R5, desc[UR14][R4.64] ;  /* 0x0000000e04057981 */ /* 0x000f62000c1e1500 */
[----:B------:R-:W-:-:S03]  /*8760*/  LOP3.LUT R45, R134, 0x20, RZ, 0x3c, !PT ;  /* 0x00000020862d7812 */ /* 0x000fc600078e3cff */
[----:B------:R0:W-:Y:S04]  /*8770*/  STS.U16 [R134+UR11+0x14800], R29 ;  /* 0x0148001d86007988 */ /* 0x0001e8000800040b */
[----:B------:R0:W-:Y:S04]  /*8780*/  STS.U16 [R134+UR11+0x14c00], R33 ;  /* 0x014c002186007988 */ /* 0x0001e8000800040b */
[----:B------:R0:W-:Y:S04]  /*8790*/  STS.U16 [R134+UR11+0x15000], R35 ;  /* 0x0150002386007988 */ /* 0x0001e8000800040b */
[----:B------:R0:W-:Y:S04]  /*87a0*/  STS.U16 [R134+UR11+0x15400], R39 ;  /* 0x0154002786007988 */ /* 0x0001e8000800040b */
[----:B------:R0:W-:Y:S04]  /*87b0*/  STS.U16 [R134+UR11+0x15800], R41 ;  /* 0x0158002986007988 */ /* 0x0001e8000800040b */
[----:B------:R0:W-:Y:S01]  /*87c0*/  STS.U16 [R134+UR11+0x15c00], R43 ;  /* 0x015c002b86007988 */ /* 0x0001e2000800040b */
[----:B------:R-:W-:Y:S01]  /*87d0*/  LOP3.LUT R44, R134, 0x40, RZ, 0x3c, !PT ;  /* 0x00000040862c7812 */ /* 0x000fe200078e3cff */
[----:B------:R-:W-:-:S02]  /*87e0*/  UMOV UR4, 0x1 ;  /* 0x0000000100047882 */ /* 0x000fc40000000000 */
[----:B------:R-:W-:-:S04]  /*87f0*/  @!UP0 UIADD3 UR4, UPT, UPT, -UR4, 0x100000, URZ ;  /* 0x0010000004048890 */ /* 0x000fc8000fffe1ff */
[----:B------:R-:W-:Y:S02]  /*8800*/  @!UP0 USHF.L.U32 UR5, UR4, 0xb, URZ ;  /* 0x0000000b04058899 */ /* 0x000fe400080006ff */
[----:B------:R-:W-:Y:S01]  /*8810*/  @!UP0 USHF.L.U32 UR4, UR4, 0x1, URZ ;  /* 0x0000000104048899 */ /* 0x000fe200080006ff */
[----:B------:R-:W-:Y:S01]  /*8820*/  VOTEU.ALL UP2, P1 ;  /* 0x0000000000ff7886 */ /* 0x000fe20000840000 */
[----:B--2---:R0:W-:Y:S04]  /*8830*/  STS.U16 [R134+UR11+0x14000], R25 ;  /* 0x0140001986007988 */ /* 0x0041e8000800040b */
[----:B---3--:R0:W-:Y:S04]  /*8840*/  STS.U16 [R134+UR11+0x14400], R27 ;  /* 0x0144001b86007988 */ /* 0x0081e8000800040b */
[----:B----4-:R0:W-:Y:S04]  /*8850*/  STS.U16 [R45+UR11+0x14100], R2 ;  /* 0x014100022d007988 */ /* 0x0101e8000800040b */
[----:B------:R0:W-:Y:S04]  /*8860*/  STS.U16 [R45+UR11+0x14500], R26 ;  /* 0x0145001a2d007988 */ /* 0x0001e8000800040b */
[----:B-----5:R0:W-:Y:S04]  /*8870*/  STS.U16 [R45+UR11+0x14900], R30 ;  /* 0x0149001e2d007988 */ /* 0x0201e8000800040b */
        /* <DEDUP_REMOVED lines=21> */
[----:B------:R1:W-:Y:S06]  /*89d0*/  MEMBAR.ALL.CTA ;  /* 0x0000000000007992 */ /* 0x0003ec0000008000 */
[----:B-1----:R-:W-:Y:S04]  /*89e0*/  FENCE.VIEW.ASYNC.S ;  /* 0x00000000000073c6 */ /* 0x002fe80000000000 */
[----:B------:R-:W1:Y:S02]  /*89f0*/  FENCE.VIEW.ASYNC.S ;  /* 0x00000000000073c6 */ /* 0x000e640000000000 */
[----:B-1----:R0:W1:Y:S02]  /*8a00*/  @!UP2 SYNCS.EXCH.64 URZ, [UR11+0x1c010], UR4 ;  /* 0x01c010040bffa5b2 */ /* 0x0020640008000100 */
[----:B-1----:R-:W-:Y:S06]  /*8a10*/  BAR.SYNC.DEFER_BLOCKING 0x0 ;  /* 0x0000000000007b1d */ /* 0x002fec0000010000 */
[----:B0-----:R-:W-:Y:S05]  /*8a20*/  BRA.U UP1, `(.L_x_13) ;  /* 0x00000001017c7547 */ /* 0x001fea000b800000 */
[----:B------:R-:W-:Y:S01]  /*8a30*/  UMOV UR76, 0x0 ;  /* 0x00000000004c7882 */ /* 0x000fe20000000000 */
[----:B------:R-:W-:Y:S01]  /*8a40*/  UMOV UR77, 0x8108010 ;  /* 0x08108010004d7882 */ /* 0x000fe20000000000 */
[----:B------:R-:W-:Y:S01]  /*8a50*/  UMOV UR4, UR74 ;  /* 0x0000004a00047c82 */ /* 0x000fe20008000000 */
[----:B------:R-:W-:Y:S01]  /*8a60*/  UMOV UR5, 0x40004040 ;  /* 0x4000404000057882 */ /* 0x000fe20000000000 */
[----:B------:R-:W-:Y:S01]  /*8a70*/  UIADD3 UR75, UPT, UPT, UR10, 0x140, URZ ;  /* 0x000001400a4b7890 */ /* 0x000fe2000fffe0ff */
[----:B------:R0:W-:Y:S01]  /*8a80*/  UTCHMMA gdesc[UR4], gdesc[UR16], tmem[UR7], tmem[UR76], idesc[UR77], !UPT ;  /* 0x00ff4c10040075ea */ /* 0x0001e2000f800007 */
[----:B------:R-:W-:Y:S01]  /*8a90*/  UTCHMMA gdesc[UR18], gdesc[UR20], tmem[UR7], tmem[UR76], idesc[UR77], UPT ;  /* 0x00ff4c14120075ea */ /* 0x000fe2000b800007 */
[----:B0-----:R-:W-:Y:S01]  /*8aa0*/  UMOV UR4, 0x0 ;  /* 0x0000000000047882 */ /* 0x001fe20000000000 */
[----:B------:R-:W-:Y:S02]  /*8ab0*/  UMOV UR5, 0x8108010 ;  /* 0x0810801000057882 */ /* 0x000fe40000000000 */
[----:B------:R-:W-:Y:S01]  /*8ac0*/  UTCHMMA gdesc[UR24], gdesc[UR54], tmem[UR7], tmem[UR4], idesc[UR5], UPT ;  /* 0x00ff0436180075ea */ /* 0x000fe2000b800007 */
[----:B------:R-:W-:Y:S01]  /*8ad0*/  UTCHMMA gdesc[UR26], gdesc[UR56], tmem[UR7], tmem[UR4], idesc[UR5], UPT ;  /* 0x00ff04381a0075ea */ /* 0x000fe2000b800007 */
[----:B------:R-:W-:Y:S01]  /*8ae0*/  UTCHMMA gdesc[UR28], gdesc[UR58], tmem[UR7], tmem[UR76], idesc[UR77], UPT ;  /* 0x00ff4c3a1c0075ea */ /* 0x000fe2000b800007 */
[----:B------:R-:W-:Y:S01]  /*8af0*/  UTCHMMA gdesc[UR30], gdesc[UR60], tmem[UR7], tmem[UR76], idesc[UR77], UPT ;  /* 0x00ff4c3c1e0075ea */ /* 0x000fe2000b800007 */
[----:B------:R-:W-:Y:S01]  /*8b00*/  UTCHMMA gdesc[UR32], gdesc[UR62], tmem[UR7], tmem[UR4], idesc[UR5], UPT ;  /* 0x00ff043e200075ea */ /* 0x000fe2000b800007 */
[----:B------:R-:W-:Y:S01]  /*8b10*/  UTCHMMA gdesc[UR34], gdesc[UR64], tmem[UR7], tmem[UR76], idesc[UR77], UPT ;  /* 0x00ff4c40220075ea */ /* 0x000fe2000b800007 */
[----:B------:R-:W-:Y:S01]  /*8b20*/  UTCHMMA gdesc[UR36], gdesc[UR16], tmem[UR75], tmem[UR4], idesc[UR5], !UPT ;  /* 0x00ff0410240075ea */ /* 0x000fe2000f80004b */
[----:B------:R-:W-:Y:S01]  /*8b30*/  UTCHMMA gdesc[UR38], gdesc[UR20], tmem[UR75], tmem[UR76], idesc[UR77], UPT ;  /* 0x00ff4c14260075ea */ /* 0x000fe2000b80004b */
[----:B------:R-:W-:Y:S01]  /*8b40*/  UTCHMMA gdesc[UR40], gdesc[UR54], tmem[UR75], tmem[UR4], idesc[UR5], UPT ;  /* 0x00ff0436280075ea */ /* 0x000fe2000b80004b */
[----:B------:R-:W-:Y:S01]  /*8b50*/  UTCHMMA gdesc[UR42], gdesc[UR56], tmem[UR75], tmem[UR76], idesc[UR77], UPT ;  /* 0x00ff4c382a0075ea */ /* 0x000fe2000b80004b */
[----:B------:R0:W-:Y:S02]  /*8b60*/  UTCHMMA gdesc[UR44], gdesc[UR58], tmem[UR75], tmem[UR4], idesc[UR5], UPT ;  /* 0x00ff043a2c0075ea */ /* 0x0001e4000b80004b */
[----:B0-----:R-:W-:-:S09]  /*8b70*/  UIADD3 UR4, UPT, UPT, UR10, 0x140, URZ ;  /* 0x000001400a047890 */ /* 0x001fd2000fffe0ff */
[----:B------:R0:W-:Y:S02]  /*8b80*/  UTCHMMA gdesc[UR46], gdesc[UR60], tmem[UR4], tmem[UR76], idesc[UR77], UPT ;  /* 0x00ff4c3c2e0075ea */ /* 0x0001e4000b800004 */
[----:B0-----:R-:W-:Y:S02]  /*8b90*/  UMOV UR4, 0x0 ;  /* 0x0000000000047882 */ /* 0x001fe40000000000 */
[----:B------:R0:W-:Y:S02]  /*8ba0*/  UTCHMMA gdesc[UR48], gdesc[UR62], tmem[UR75], tmem[UR4], idesc[UR5], UPT ;  /* 0x00ff043e300075ea */ /* 0x0001e4000b80004b */
[----:B0-----:R-:W-:Y:S02]  /*8bb0*/  UIADD3 UR5, UPT, UPT, UR10, 0x140, URZ ;  /* 0x000001400a057890 */ /* 0x001fe4000fffe0ff */
[----:B------:R-:W-:-:S07]  /*8bc0*/  UIADD3 UR4, UPT, UPT, UR11, 0x1c010, URZ ;  /* 0x0001c0100b047890 */ /* 0x000fce000fffe0ff */
[----:B------:R0:W-:Y:S02]  /*8bd0*/  UTCHMMA gdesc[UR50], gdesc[UR64], tmem[UR5], tmem[UR76], idesc[UR77], UPT ;  /* 0x00ff4c40320075ea */ /* 0x0001e4000b800005 */
[----:B0-----:R-:W-:Y:S02]  /*8be0*/  UMOV UR5, URZ ;  /* 0x000000ff00057c82 */ /* 0x001fe40008000000 */
[----:B------:R-:W-:Y:S02]  /*8bf0*/  UMOV UR75, UR4 ;  /* 0x00000004004b7c82 */ /* 0x000fe40008000000 */
[----:B------:R0:W-:Y:S01]  /*8c00*/  UTCBAR [UR75], URZ ;  /* 0x000000ff4b0073e9 */ /* 0x0001e200080000ff */
[----:B------:R-:W-:Y:S02]  /*8c10*/  NOP ;  /* 0x0000000000007918 */ /* 0x000fe40000000000 */
.L_x_13:
[----:B------:R-:W1:Y:S02]  /*8c20*/  SYNCS.PHASECHK.TRANS64.TRYWAIT P2, [UR11+0x1c010], RZ ;  /* 0x01c010ffff0075a7 */ /* 0x000e64000804110b */
[----:B-1----:R-:W-:Y:S05]  /*8c30*/  @!P2 BRA `(.L_x_14) ;  /* 0x0000007400e8a947 */ /* 0x002fea0003800000 */
.L_x_23:
[----:B------:R-:W2:Y:S04]  /*8c40*/  LDL.64 R76, [R1+0x30] ;  /* 0x00003000014c7983 */ /* 0x000ea80000100a00 */
[----:B------:R-:W3:Y:S01]  /*8c50*/  LDL.64 R74, [R1+0x28] ;  /* 0x00002800014a7983 */ /* 0x000ee20000100a00 */
[----:B------:R-:W-:Y:S01]  /*8c60*/  SHF.L.U32 R68, R68, 0x1f, RZ ;  /* 0x0000001f44447819 */ /* 0x000fe200000006ff */
[----:B------:R-:W-:Y:S06]  /*8c70*/  BAR.SYNC.DEFER_BLOCKING 0x0 ;  /* 0x0000000000007b1d */ /* 0x000fec0000010000 */
[----:B------:R-:W1:Y:S01]  /*8c80*/  LDTM.x64 R4, tmem[UR72] ;  /* 0x00000048000479ee */ /* 0x000e620008340000 */
[----:B------:R-:W4:Y:S01]  /*8c90*/  @!P1 SYNCS.CCTL.IV [UR11+0x1c010] ;  /* 0x01c01000ff0099b1 */ /* 0x000f22000800000b */
[----:B------:R-:W-:Y:S01]  /*8ca0*/  NOP ;  /* 0x0000000000007918 */ /* 0x000fe20000000000 */
[----:B-1----:R-:W-:Y:S01]  /*8cb0*/  FMUL R2, R4, UR71 ;  /* 0x0000004704027c20 */ /* 0x002fe20008400000 */
[----:B------:R-:W-:Y:S01]  /*8cc0*/  FMUL R69, R5, UR71 ;  /* 0x0000004705457c20 */ /* 0x000fe20008400000 */
[----:B------:R-:W-:Y:S01]  /*8cd0*/  FMUL R70, R6, UR71 ;  /* 0x0000004706467c20 */ /* 0x000fe20008400000 */
[----:B------:R-:W-:Y:S01]  /*8ce0*/  FMUL R71, R7, UR71 ;  /* 0x0000004707477c20 */ /* 0x000fe20008400000 */
[----:B------:R-:W-:Y:S01]  /*8cf0*/  FMUL R72, R8, UR71 ;  /* 0x0000004708487c20 */ /* 0x000fe20008400000 */
[----:B----4-:R-:W1:Y:S02]  /*8d00*/  SYNCS.PHASECHK.TRANS64.TRYWAIT P2, [UR8], R68 ;  /* 0x00000044ff0075a7 */ /* 0x010e640008041108 */
[----:B------:R-:W-:Y:S01]  /*8d10*/  FMNMX3 R70, R2, R69, R70, !PT ;  /* 0x0000004502467276 */ /* 0x000fe20007800046 */
[----:B------:R-:W-:Y:S01]  /*8d20*/  FMUL R2, R9, UR71 ;  /* 0x0000004709027c20 */ /* 0x000fe20008400000 */
[----:B------:R-:W-:-:S02]  /*8d30*/  FMUL R69, R10, UR71 ;  /* 0x000000470a457c20 */ /* 0x000fc40008400000 */
[----:B------:R-:W-:Y:S01]  /*8d40*/  FMNMX3 R72, R70, R71, R72, !PT ;  /* 0x0000004746487276 */ /* 0x000fe20007800048 */
[----:B------:R-:W-:Y:S01]  /*8d50*/  FMUL R70, R11, UR71 ;  /* 0x000000470b467c20 */ /* 0x000fe20008400000 */
[----:B------:R-:W-:Y:S02]  /*8d60*/  FMUL R71, R12, UR71 ;  /* 0x000000470c477c20 */ /* 0x000fe40008400000 */
[----:B------:R-:W-:Y:S01]  /*8d70*/  FMNMX3 R72, R72, R2, R69, !PT ;  /* 0x0000000248487276 */ /* 0x000fe20007800045 */
[----:B------:R-:W-:Y:S01]  /*8d80*/  FMUL R2, R13, UR71 ;  /* 0x000000470d027c20 */ /* 0x000fe20008400000 */
[----:B------:R-:W-:Y:S02]  /*8d90*/  FMUL R69, R14, UR71 ;  /* 0x000000470e457c20 */ /* 0x000fe40008400000 */
        /* <DEDUP_REMOVED lines=79> */
[----:B------:R-:W-:-:S03]  /*9290*/  FMUL R71, R67, UR71 ;  /* 0x0000004743477c20 */ /* 0x000fc60008400000 */
[----:B------:R-:W-:-:S04]  /*92a0*/  FMNMX3 R2, R70, R2, R69, !PT ;  /* 0x0000000246027276 */ /* 0x000fc80007800045 */
[----:B------:R-:W-:-:S05]  /*92b0*/  FMNMX3 R2, R2, R71, R0, !PT ;  /* 0x0000004702027276 */ /* 0x000fca0007800000 */
[--C-:B------:R-:W-:Y:S01]  /*92c0*/  FFMA R5, R5, UR71, -R2.reuse ;  /* 0x0000004705057c23 */ /* 0x100fe20008000802 */
[--C-:B------:R-:W-:Y:S01]  /*92d0*/  FFMA R7, R7, UR71, -R2.reuse ;  /* 0x0000004707077c23 */ /* 0x100fe20008000802 */
[--C-:B------:R-:W-:Y:S01]  /*92e0*/  FFMA R11, R11, UR71, -R2.reuse ;  /* 0x000000470b0b7c23 */ /* 0x100fe20008000802 */
[--C-:B------:R-:W-:Y:S01]  /*92f0*/  FFMA R15, R15, UR71, -R2.reuse ;  /* 0x000000470f0f7c23 */ /* 0x100fe20008000802 */
[----:B------:R-:W-:Y:S01]  /*9300*/  FMUL R69, R5, 1.4426950216293334961 ;  /* 0x3fb8aa3b05457820 */ /* 0x000fe20000400000 */
[--C-:B------:R-:W-:Y:S01]  /*9310*/  FFMA R5, R6, UR71, -R2.reuse ;  /* 0x0000004706057c23 */ /* 0x100fe20008000802 */
[----:B------:R-:W-:Y:S01]  /*9320*/  FMUL R70, R7, 1.4426950216293334961 ;  /* 0x3fb8aa3b07467820 */ /* 0x000fe20000400000 */
[--C-:B------:R-:W-:Y:S01]  /*9330*/  FFMA R17, R17, UR71, -R2.reuse ;  /* 0x0000004711117c23 */ /* 0x100fe20008000802 */
[----:B------:R4:W0:Y:S01]  /*9340*/  MUFU.EX2 R6, R69 ;  /* 0x0000004500067308 */ /* 0x0008220000000800 */
[--C-:B------:R-:W-:Y:S01]  /*9350*/  FFMA R7, R8, UR71, -R2.reuse ;  /* 0x0000004708077c23 */ /* 0x100fe20008000802 */
[--C-:B------:R-:W-:Y:S01]  /*9360*/  FFMA R19, R19, UR71, -R2.reuse ;  /* 0x0000004713137c23 */ /* 0x100fe20008000802 */
[--C-:B------:R-:W-:Y:S01]  /*9370*/  FFMA R4, R4, UR71, -R2.reuse ;  /* 0x0000004704047c23 */ /* 0x100fe20008000802 */
[--C-:B------:R-:W-:Y:S01]  /*9380*/  FFMA R9, R9, UR71, -R2.reuse ;  /* 0x0000004709097c23 */ /* 0x100fe20008000802 */
[--C-:B------:R-:W-:Y:S01]  /*9390*/  FFMA R10, R10, UR71, -R2.reuse ;  /* 0x000000470a0a7c23 */ /* 0x100fe20008000802 */
[--C-:B------:R-:W-:Y:S01]  /*93a0*/  FFMA R13, R13, UR71, -R2.reuse ;  /* 0x000000470d0d7c23 */ /* 0x100fe20008000802 */
[--C-:B------:R-:W-:Y:S01]  /*93b0*/  FFMA R14, R14, UR71, -R2.reuse ;  /* 0x000000470e0e7c23 */ /* 0x100fe20008000802 */
[----:B------:R5:W0:Y:S01]  /*93c0*/  MUFU.EX2 R8, R70 ;  /* 0x0000004600087308 */ /* 0x000a220000000800 */
[----:B----4-:R-:W-:Y:S01]  /*93d0*/  FMUL R69, R11, 1.4426950216293334961 ;  /* 0x3fb8aa3b0b457820 */ /* 0x010fe20000400000 */
[--C-:B------:R-:W-:Y:S01]  /*93e0*/  FFMA R11, R12, UR71, -R2.reuse ;  /* 0x000000470c0b7c23 */ /* 0x100fe20008000802 */
[--C-:B------:R-:W-:Y:S01]  /*93f0*/  FFMA R20, R20, UR71, -R2.reuse ;  /* 0x0000004714147c23 */ /* 0x100fe20008000802 */
[--C-:B------:R-:W-:Y:S01]  /*9400*/  FFMA R21, R21, UR71, -R2.reuse ;  /* 0x0000004715157c23 */ /* 0x100fe20008000802 */
[--C-:B------:R-:W-:Y:S01]  /*9410*/  FFMA R22, R22, UR71, -R2.reuse ;  /* 0x0000004716167c23 */ /* 0x100fe20008000802 */
[----:B------:R-:W-:Y:S01]  /*9420*/  FMUL R91, R19, 1.4426950216293334961 ;  /* 0x3fb8aa3b135b7820 */ /* 0x000fe20000400000 */
[----:B------:R-:W-:Y:S01]  /*9430*/  FMUL R4, R4, 1.4426950216293334961 ;  /* 0x3fb8aa3b04047820 */ /* 0x000fe20000400000 */
[----:B------:R4:W0:Y:S01]  /*9440*/  MUFU.EX2 R12, R69 ;  /* 0x00000045000c7308 */ /* 0x0008220000000800 */
[----:B-----5:R-:W-:Y:S01]  /*9450*/  FMUL R70, R15, 1.4426950216293334961 ;  /* 0x3fb8aa3b0f467820 */ /* 0x020fe20000400000 */
[--C-:B------:R-:W-:Y:S01]  /*9460*/  FFMA R15, R16, UR71, -R2.reuse ;  /* 0x00000047100f7c23 */ /* 0x100fe20008000802 */
[----:B------:R-:W-:Y:S01]  /*9470*/  FMUL R5, R5, 1.4426950216293334961 ;  /* 0x3fb8aa3b05057820 */ /* 0x000fe20000400000 */
[----:B------:R-:W-:Y:S01]  /*9480*/  FMUL R7, R7, 1.4426950216293334961 ;  /* 0x3fb8aa3b07077820 */ /* 0x000fe20000400000 */
[----:B------:R-:W-:Y:S01]  /*9490*/  FMUL R9, R9, 1.4426950216293334961 ;  /* 0x3fb8aa3b09097820 */ /* 0x000fe20000400000 */
[----:B------:R-:W-:Y:S01]  /*94a0*/  FMUL R10, R10, 1.4426950216293334961 ;  /* 0x3fb8aa3b0a0a7820 */ /* 0x000fe20000400000 */
[----:B------:R-:W-:Y:S01]  /*94b0*/  FMUL R11, R11, 1.4426950216293334961 ;  /* 0x3fb8aa3b0b0b7820 */ /* 0x000fe20000400000 */
[----:B------:R-:W-:Y:S01]  /*94c0*/  FMUL R13, R13, 1.4426950216293334961 ;  /* 0x3fb8aa3b0d0d7820 */ /* 0x000fe20000400000 */
[----:B----4-:R-:W-:Y:S01]  /*94d0*/  FMUL R69, R17, 1.4426950216293334961 ;  /* 0x3fb8aa3b11457820 */ /* 0x010fe20000400000 */
[--C-:B------:R-:W-:Y:S01]  /*94e0*/  FFMA R17, R18, UR71, -R2.reuse ;  /* 0x0000004712117c23 */ /* 0x100fe20008000802 */
[----:B------:R-:W-:Y:S01]  /*94f0*/  FMUL R14, R14, 1.4426950216293334961 ;  /* 0x3fb8aa3b0e0e7820 */ /* 0x000fe20000400000 */
[----:B------:R-:W-:Y:S01]  /*9500*/  FMUL R15, R15, 1.4426950216293334961 ;  /* 0x3fb8aa3b0f0f7820 */ /* 0x000fe20000400000 */
[----:B------:R-:W-:Y:S01]  /*9510*/  FMUL R20, R20, 1.4426950216293334961 ;  /* 0x3fb8aa3b14147820 */ /* 0x000fe20000400000 */
[----:B------:R-:W-:Y:S01]  /*9520*/  FMUL R17, R17, 1.4426950216293334961 ;  /* 0x3fb8aa3b11117820 */ /* 0x000fe20000400000 */
[----:B------:R-:W-:Y:S01]  /*9530*/  FMUL R21, R21, 1.4426950216293334961 ;  /* 0x3fb8aa3b15157820 */ /* 0x000fe20000400000 */
[----:B------:R-:W-:Y:S01]  /*9540*/  FMUL R19, R22, 1.4426950216293334961 ;  /* 0x3fb8aa3b16137820 */ /* 0x000fe20000400000 */
[----:B------:R-:W4:Y:S01]  /*9550*/  MUFU.EX2 R4, R4 ;  /* 0x0000000400047308 */ /* 0x000f220000000800 */
[----:B------:R-:W-:-:S04]  /*9560*/  FFMA R23, R23, UR71, -R2 ;  /* 0x0000004717177c23 */ /* 0x000fc80008000802 */
[----:B------:R-:W-:-:S03]  /*9570*/  FMUL R93, R23, 1.4426950216293334961 ;  /* 0x3fb8aa3b175d7820 */ /* 0x000fc60000400000 */
[----:B------:R-:W0:Y:S08]  /*9580*/  MUFU.EX2 R5, R5 ;  /* 0x0000000500057308 */ /* 0x000e300000000800 */
[----:B------:R-:W0:Y:S08]  /*9590*/  MUFU.EX2 R7, R7 ;  /* 0x0000000700077308 */ /* 0x000e300000000800 */
[----:B------:R-:W0:Y:S08]  /*95a0*/  MUFU.EX2 R9, R9 ;  /* 0x0000000900097308 */ /* 0x000e300000000800 */
[----:B------:R-:W0:Y:S08]  /*95b0*/  MUFU.EX2 R10, R10 ;  /* 0x0000000a000a7308 */ /* 0x000e300000000800 */
[----:B------:R-:W0:Y:S08]  /*95c0*/  MUFU.EX2 R11, R11 ;  /* 0x0000000b000b7308 */ /* 0x000e300000000800 */
[----:B------:R-:W0:Y:S08]  /*95d0*/  MUFU.EX2 R13, R13 ;  /* 0x0000000d000d7308 */ /* 0x000e300000000800 */
[----:B------:R-:W0:Y:S08]  /*95e0*/  MUFU.EX2 R14, R14 ;  /* 0x0000000e000e7308 */ /* 0x000e300000000800 */
[----:B------:R0:W0:Y:S08]  /*95f0*/  MUFU.EX2 R16, R70 ;  /* 0x0000004600107308 */ /* 0x0000300000000800 */
[----:B------:R-:W0:Y:S08]  /*9600*/  MUFU.EX2 R15, R15 ;  /* 0x0000000f000f7308 */ /* 0x000e300000000800 */
[----:B------:R0:W0:Y:S01]  /*9610*/  MUFU.EX2 R18, R69 ;  /* 0x0000004500127308 */ /* 0x0000220000000800 */
[----:B--2---:R-:W-:-:S04]  /*9620*/  IMAD.WIDE R76, R132, 0x2, R76 ;  /* 0x00000002844c7825 */ /* 0x004fc800078e024c */
[----:B---3--:R-:W-:-:S03]  /*9630*/  IMAD.WIDE R74, R132, 0x2, R74 ;  /* 0x00000002844a7825 */ /* 0x008fc600078e024a */
[----:B------:R-:W2:Y:S08]  /*9640*/  MUFU.EX2 R17, R17 ;  /* 0x0000001100117308 */ /* 0x000eb00000000800 */
[----:B------:R-:W3:Y:S08]  /*9650*/  MUFU.EX2 R91, R91 ;  /* 0x0000005b005b7308 */ /* 0x000ef00000000800 */
[----:B------:R-:W0:Y:S08]  /*9660*/  MUFU.EX2 R20, R20 ;  /* 0x0000001400147308 */ /* 0x000e300000000800 */
[----:B------:R-:W0:Y:S08]  /*9670*/  MUFU.EX2 R21, R21 ;  /* 0x0000001500157308 */ /* 0x000e300000000800 */
[----:B------:R-:W0:Y:S01]  /*9680*/  MUFU.EX2 R19, R19 ;  /* 0x0000001300137308 */ /* 0x000e220000000800 */
[----:B-1234-:R-:W-:Y:S05]  /*9690*/  @!P2 BRA `(.L_x_15) ;  /* 0x0000006c005ca947 */ /* 0x01efea0003800000 */
.L_x_24:
[----:B0-----:R-:W-:Y:S01]  /*96a0*/  IMAD.WIDE R70, R132, 0x2, R188 ;  /* 0x0000000284467825 */ /* 0x001fe200078e02bc */
[----:B------:R0:W2:Y:S03]  /*96b0*/  LDG.E.U16 R69, desc[UR14][R74.64] ;  /* 0x0000000e4a457981 */ /* 0x0000a6000c1e1500 */
[----:B------:R-:W-:Y:S01]  /*96c0*/  FFMA R24, R24, UR71, -R2 ;  /* 0x0000004718187c23 */ /* 0x000fe20008000802 */
[----:B------:R-:W1:Y:S01]  /*96d0*/  MUFU.EX2 R93, R93 ;  /* 0x0000005d005d7308 */ /* 0x000e620000000800 */
[C---:B------:R-:W-:Y:S01]  /*96e0*/  IMAD.WIDE R22, R132.reuse, 0x2, R184 ;  /* 0x0000000284167825 */ /* 0x040fe200078e02b8 */
[----:B------:R-:W3:Y:S04]  /*96f0*/  LDG.E.U16 R68, desc[UR14][R76.64] ;  /* 0x0000000e4c447981 */ /* 0x000ee8000c1e1500 */
[----:B------:R-:W4:Y:S01]  /*9700*/  LDG.E.U16 R71, desc[UR14][R70.64] ;  /* 0x0000000e46477981 */ /* 0x000f22000c1e1500 */
[----:B0-----:R-:W-:-:S06]  /*9710*/  IMAD.WIDE R74, R132, 0x2, R180 ;  /* 0x00000002844a7825 */ /* 0x001fcc00078e02b4 */
[----:B------:R-:W5:Y:S04]  /*9720*/  LDG.E.U16 R75, desc[UR14][R74.64] ;  /* 0x0000000e4a4b7981 */ /* 0x000f68000c1e1500 */
[----:B------:R0:W2:Y:S02]  /*9730*/  LDG.E.U16 R70, desc[UR14][R22.64] ;  /* 0x0000000e16467981 */ /* 0x0000a4000c1e1500 */
[----:B0-----:R-:W-:-:S05]  /*9740*/  IMAD.WIDE R22, R132, 0x2, R176 ;  /* 0x0000000284167825 */ /* 0x001fca00078e02b0 */
[----:B------:R0:W2:Y:S01]  /*9750*/  LDG.E.U16 R74, desc[UR14][R22.64] ;  /* 0x0000000e164a7981 */ /* 0x0000a2000c1e1500 */
[--C-:B------:R-:W-:Y:S01]  /*9760*/  FFMA R26, R26, UR71, -R2.reuse ;  /* 0x000000471a1a7c23 */ /* 0x100fe20008000802 */
[--C-:B------:R-:W-:Y:S01]  /*9770*/  FFMA R25, R25, UR71, -R2.reuse ;  /* 0x0000004719197c23 */ /* 0x100fe20008000802 */
[----:B------:R-:W-:Y:S01]  /*9780*/  FFMA R76, R27, UR71, -R2 ;  /* 0x000000471b4c7c23 */ /* 0x000fe20008000802 */
[----:B0-----:R-:W-:-:S04]  /*9790*/  IMAD.WIDE R22, R132, 0x2, R168 ;  /* 0x0000000284167825 */ /* 0x001fc800078e02a8 */
[----:B------:R-:W-:Y:S01]  /*97a0*/  FMUL R95, R26, 1.4426950216293334961 ;  /* 0x3fb8aa3b1a5f7820 */ /* 0x000fe20000400000 */
[----:B------:R0:W2:Y:S01]  /*97b0*/  LDG.E.U16 R77, desc[UR14][R22.64] ;  /* 0x0000000e164d7981 */ /* 0x0000a2000c1e1500 */
[----:B------:R-:W-:-:S04]  /*97c0*/  IMAD.WIDE R72, R132, 0x2, R192 ;  /* 0x0000000284487825 */ /* 0x000fc800078e02c0 */
[----:B------:R-:W-:Y:S01]  /*97d0*/  FMUL R92, R24, 1.4426950216293334961 ;  /* 0x3fb8aa3b185c7820 */ /* 0x000fe20000400000 */
[----:B------:R-:W-:Y:S01]  /*97e0*/  FMUL R94, R25, 1.4426950216293334961 ;  /* 0x3fb8aa3b195e7820 */ /* 0x000fe20000400000 */
[----:B------:R-:W-:-:S04]  /*97f0*/  IMAD.WIDE R26, R132, 0x2, R164 ;  /* 0x00000002841a7825 */ /* 0x000fc800078e02a4 */
[----:B------:R-:W-:Y:S01]  /*9800*/  FMUL R85, R76, 1.4426950216293334961 ;  /* 0x3fb8aa3b4c557820 */ /* 0x000fe20000400000 */
[--C-:B------:R-:W-:Y:S01]  /*9810*/  FFMA R84, R29, UR71, -R2.reuse ;  /* 0x000000471d547c23 */ /* 0x100fe20008000802 */
[----:B------:R-:W-:Y:S01]  /*9820*/  FFMA R82, R28, UR71, -R2 ;  /* 0x000000471c527c23 */ /* 0x000fe20008000802 */
[C---:B0-----:R-:W-:Y:S01]  /*9830*/  IMAD.WIDE R22, R132.reuse, 0x2, R156 ;  /* 0x0000000284167825 */ /* 0x041fe200078e029c */
[----:B------:R0:W2:Y:S03]  /*9840*/  LDG.E.U16 R76, desc[UR14][R26.64] ;  /* 0x0000000e1a4c7981 */ /* 0x0000a6000c1e1500 */
[C---:B------:R-:W-:Y:S01]  /*9850*/  IMAD.WIDE R80, R132.reuse, 0x2, R152 ;  /* 0x0000000284507825 */ /* 0x040fe200078e0298 */
[----:B------:R1:W2:Y:S03]  /*9860*/  LDG.E.U16 R78, desc[UR14][R22.64] ;  /* 0x0000000e164e7981 */ /* 0x0002a6000c1e1500 */
[----:B------:R-:W-:Y:S01]  /*9870*/  IMAD.WIDE R24, R132, 0x2, R172 ;  /* 0x0000000284187825 */ /* 0x000fe200078e02ac */
[----:B------:R-:W2:Y:S01]  /*9880*/  LDG.E.U16 R72, desc[UR14][R72.64] ;  /* 0x0000000e48487981 */ /* 0x000ea2000c1e1500 */
[----:B------:R1:W-:Y:S02]  /*9890*/  MUFU.EX2 R28, R85 ;  /* 0x00000055001c7308 */ /* 0x0003e40000000800 */
[----:B0-----:R-:W-:Y:S01]  /*98a0*/  FMUL R27, R84, 1.4426950216293334961 ;  /* 0x3fb8aa3b541b7820 */ /* 0x001fe20000400000 */
[----:B------:R-:W2:Y:S01]  /*98b0*/  LDG.E.U16 R80, desc[UR14][R80.64] ;  /* 0x0000000e50507981 */ /* 0x000ea2000c1e1500 */
[----:B-1----:R-:W-:-:S03]  /*98c0*/  IMAD.WIDE R22, R132, 0x2, R148 ;  /* 0x0000000284167825 */ /* 0x002fc600078e0294 */
[----:B------:R0:W2:Y:S01]  /*98d0*/  LDG.E.U16 R73, desc[UR14][R24.64] ;  /* 0x0000000e18497981 */ /* 0x0000a2000c1e1500 */
[----:B------:R-:W-:-:S03]  /*98e0*/  IMAD.WIDE R84, R132, 0x2, R196 ;  /* 0x0000000284547825 */ /* 0x000fc600078e02c4 */
[----:B------:R1:W2:Y:S01]  /*98f0*/  LDG.E.U16 R81, desc[UR14][R22.64] ;  /* 0x0000000e16517981 */ /* 0x0002a2000c1e1500 */
[----:B------:R-:W-:Y:S01]  /*9900*/  FMUL R86, R82, 1.4426950216293334961 ;  /* 0x3fb8aa3b52567820 */ /* 0x000fe20000400000 */
[C---:B------:R-:W-:Y:S02]  /*9910*/  IMAD.WIDE R82, R132.reuse, 0x2, R144 ;  /* 0x0000000284527825 */ /* 0x040fe400078e0290 */
[----:B------:R-:W2:Y:S02]  /*9920*/  LDG.E.U16 R84, desc[UR14][R84.64] ;  /* 0x0000000e54547981 */ /* 0x000ea4000c1e1500 */
[----:B0-----:R-:W-:-:S04]  /*9930*/  IMAD.WIDE R24, R132, 0x2, R160 ;  /* 0x0000000284187825 */ /* 0x001fc800078e02a0 */
[C---:B-1----:R-:W-:Y:S01]  /*9940*/  IMAD.WIDE R22, R132.reuse, 0x2, R194 ;  /* 0x0000000284167825 */ /* 0x042fe200078e02c2 */
[----:B------:R0:W2:Y:S03]  /*9950*/  LDG.E.U16 R79, desc[UR14][R24.64] ;  /* 0x0000000e184f7981 */ /* 0x0000a6000c1e1500 */
[----:B------:R-:W-:Y:S01]  /*9960*/  IMAD.WIDE R88, R132, 0x2, R182 ;  /* 0x0000000284587825 */ /* 0x000fe200078e02b6 */
[----:B------:R1:W2:Y:S03]  /*9970*/  LDG.E.U16 R85, desc[UR14][R22.64] ;  /* 0x0000000e16557981 */ /* 0x0002a6000c1e1500 */
[----:B------:R-:W-:Y:S01]  /*9980*/  FFMA R26, R30, UR71, -R2 ;  /* 0x000000471e1a7c23 */ /* 0x000fe20008000802 */
[----:B------:R1:W-:Y:S01]  /*9990*/  MUFU.EX2 R29, R86 ;  /* 0x00000056001d7308 */ /* 0x0003e20000000800 */
[----:B------:R-:W2:Y:S01]  /*99a0*/  LDG.E.U16 R82, desc[UR14][R82.64] ;  /* 0x0000000e52527981 */ /* 0x000ea2000c1e1500 */
[----:B0-----:R-:W-:-:S03]  /*99b0*/  IMAD.WIDE R24, R132, 0x2, R140 ;  /* 0x0000000284187825 */ /* 0x001fc600078e028c */
[----:B------:R-:W2:Y:S01]  /*99c0*/  LDG.E.U16 R88, desc[UR14][R88.64] ;  /* 0x0000000e58587981 */ /* 0x000ea2000c1e1500 */
[----:B-1----:R-:W-:-:S04]  /*99d0*/  IMAD.WIDE R22, R132, 0x2, R178 ;  /* 0x0000000284167825 */ /* 0x002fc800078e02b2 */
[----:B------:R-:W-:Y:S01]  /*99e0*/  FMUL R96, R26, 1.4426950216293334961 ;  /* 0x3fb8aa3b1a607820 */ /* 0x000fe20000400000 */
[C---:B------:R-:W-:Y:S01]  /*99f0*/  IMAD.WIDE R86, R132.reuse, 0x2, R190 ;  /* 0x0000000284567825 */ /* 0x040fe200078e02be */
[----:B------:R0:W2:Y:S03]  /*9a00*/  LDG.E.U16 R83, desc[UR14][R24.64] ;  /* 0x0000000e18537981 */ /* 0x0000a6000c1e1500 */
[--C-:B------:R-:W-:Y:S01]  /*9a10*/  FFMA R26, R31, UR71, -R2.reuse ;  /* 0x000000471f1a7c23 */ /* 0x100fe20008000802 */
[----:B------:R1:W2:Y:S01]  /*9a20*/  LDG.E.U16 R89, desc[UR14][R22.64] ;  /* 0x0000000e16597981 */ /* 0x0002a2000c1e1500 */
[----:B------:R1:W-:Y:S01]  /*9a30*/  MUFU.EX2 R31, R96 ;  /* 0x00000060001f7308 */ /* 0x0003e20000000800 */
[----:B------:R-:W-:Y:S02]  /*9a40*/  FFMA R98, R33, UR71, -R2 ;  /* 0x0000004721627c23 */ /* 0x000fe40008000802 */
[----:B------:R-:W2:Y:S01]  /*9a50*/  LDG.E.U16 R86, desc[UR14][R86.64] ;  /* 0x0000000e56567981 */ /* 0x000ea2000c1e1500 */
[----:B0-----:R-:W-:-:S04]  /*9a60*/  IMAD.WIDE R24, R132, 0x2, R186 ;  /* 0x0000000284187825 */ /* 0x001fc800078e02ba */
[----:B-1----:R-:W-:-:S04]  /*9a70*/  IMAD.WIDE R22, R132, 0x2, R170 ;  /* 0x0000000284167825 */ /* 0x002fc800078e02aa */
[----:B------:R-:W-:Y:S01]  /*9a80*/  FMUL R97, R26, 1.4426950216293334961 ;  /* 0x3fb8aa3b1a617820 */ /* 0x000fe20000400000 */
[----:B------:R0:W-:Y:S01]  /*9a90*/  MUFU.EX2 R30, R27 ;  /* 0x0000001b001e7308 */ /* 0x0001e20000000800 */
[----:B------:R1:W2:Y:S01]  /*9aa0*/  LDG.E.U16 R87, desc[UR14][R24.64] ;  /* 0x0000000e18577981 */ /* 0x0002a2000c1e1500 */
[----:B------:R-:W-:-:S03]  /*9ab0*/  FFMA R90, R32, UR71, -R2 ;  /* 0x00000047205a7c23 */ /* 0x000fc60008000802 */
[----:B------:R1:W2:Y:S01]  /*9ac0*/  LDG.E.U16 R96, desc[UR14][R22.64] ;  /* 0x0000000e16607981 */ /* 0x0002a2000c1e1500 */
[----:B0-----:R-:W-:-:S04]  /*9ad0*/  IMAD.WIDE R26, R132, 0x2, R174 ;  /* 0x00000002841a7825 */ /* 0x001fc800078e02ae */
[C---:B-1----:R-:W-:Y:S01]  /*9ae0*/  IMAD.WIDE R24, R132.reuse, 0x2, R166 ;  /* 0x0000000284187825 */ /* 0x042fe200078e02a6 */
[----:B------:R0:W-:Y:S03]  /*9af0*/  MUFU.EX2 R32, R97 ;  /* 0x0000006100207308 */ /* 0x0001e60000000800 */
[----:B------:R-:W-:-:S04]  /*9b00*/  IMAD.WIDE R22, R132, 0x2, R162 ;  /* 0x0000000284167825 */ /* 0x000fc800078e02a2 */
[----:B------:R-:W-:Y:S01]  /*9b10*/  FMUL R99, R90, 1.4426950216293334961 ;  /* 0x3fb8aa3b5a637820 */ /* 0x000fe20000400000 */
[----:B------:R-:W-:Y:S01]  /*9b20*/  FMUL R103, R98, 1.4426950216293334961 ;  /* 0x3fb8aa3b62677820 */ /* 0x000fe20000400000 */
[----:B------:R1:W2:Y:S01]  /*9b30*/  LDG.E.U16 R90, desc[UR14][R26.64] ;  /* 0x0000000e1a5a7981 */ /* 0x0002a2000c1e1500 */
[----:B------:R-:W-:-:S03]  /*9b40*/  FFMA R100, R34, UR71, -R2 ;  /* 0x0000004722647c23 */ /* 0x000fc60008000802 */
[----:B0-----:R0:W2:Y:S04]  /*9b50*/  LDG.E.U16 R97, desc[UR14][R24.64] ;  /* 0x0000000e18617981 */ /* 0x0010a8000c1e1500 */
[----:B------:R0:W2:Y:S01]  /*9b60*/  LDG.E.U16 R98, desc[UR14][R22.64] ;  /* 0x0000000e16627981 */ /* 0x0000a2000c1e1500 */
[----:B-1----:R-:W-:-:S04]  /*9b70*/  IMAD.WIDE R26, R132, 0x2, R154 ;  /* 0x00000002841a7825 */ /* 0x002fc800078e029a */
[C---:B0-----:R-:W-:Y:S01]  /*9b80*/  IMAD.WIDE R24, R132.reuse, 0x2, R158 ;  /* 0x0000000284187825 */ /* 0x041fe200078e029e */
[----:B------:R0:W-:Y:S03]  /*9b90*/  MUFU.EX2 R33, R99 ;  /* 0x0000006300217308 */ /* 0x0001e60000000800 */
[----:B------:R-:W-:-:S04]  /*9ba0*/  IMAD.WIDE R22, R132, 0x2, R150 ;  /* 0x0000000284167825 */ /* 0x000fc800078e0296 */
[----:B------:R-:W-:Y:S01]  /*9bb0*/  FFMA R102, R35, UR71, -R2 ;  /* 0x0000004723667c23 */ /* 0x000fe20008000802 */
[----:B------:R-:W-:Y:S02]  /*9bc0*/  FMUL R105, R100, 1.4426950216293334961 ;  /* 0x3fb8aa3b64697820 */ /* 0x000fe40000400000 */
[----:B------:R1:W2:Y:S04]  /*9bd0*/  LDG.E.U16 R100, desc[UR14][R26.64] ;  /* 0x0000000e1a647981 */ /* 0x0002a8000c1e1500 */
[----:B0-----:R0:W2:Y:S04]  /*9be0*/  LDG.E.U16 R99, desc[UR14][R24.64] ;  /* 0x0000000e18637981 */ /* 0x0010a8000c1e1500 */
[----:B------:R0:W2:Y:S01]  /*9bf0*/  LDG.E.U16 R101, desc[UR14][R22.64] ;  /* 0x0000000e16657981 */ /* 0x0000a2000c1e1500 */
[----:B-1----:R-:W-:-:S04]  /*9c00*/  IMAD.WIDE R26, R132, 0x2, R138 ;  /* 0x00000002841a7825 */ /* 0x002fc800078e028a */
[----:B0-----:R-:W-:-:S04]  /*9c10*/  IMAD.WIDE R24, R132, 0x2, R146 ;  /* 0x0000000284187825 */ /* 0x001fc800078e0292 */
[----:B------:R-:W-:Y:S01]  /*9c20*/  FMUL R106, R102, 1.4426950216293334961 ;  /* 0x3fb8aa3b666a7820 */ /* 0x000fe20000400000 */
[----:B------:R-:W-:Y:S01]  /*9c30*/  IMAD.WIDE R22, R132, 0x2, R142 ;  /* 0x0000000284167825 */ /* 0x000fe200078e028e */
[----:B------:R0:W2:Y:S03]  /*9c40*/  LDG.E.U16 R102, desc[UR14][R24.64] ;  /* 0x0000000e18667981 */ /* 0x0000a6000c1e1500 */
[--C-:B------:R-:W-:Y:S01]  /*9c50*/  FFMA R104, R36, UR71, -R2.reuse ;  /* 0x0000004724687c23 */ /* 0x100fe20008000802 */
[----:B------:R1:W-:Y:S01]  /*9c60*/  MUFU.EX2 R34, R103 ;  /* 0x0000006700227308 */ /* 0x0003e20000000800 */
[----:B------:R-:W2:Y:S04]  /*9c70*/  LDG.E.U16 R36, desc[UR14][R22.64] ;  /* 0x0000000e16247981 */ /* 0x000ea8000c1e1500 */
[----:B-1----:R1:W2:Y:S01]  /*9c80*/  LDG.E.U16 R103, desc[UR14][R26.64] ;  /* 0x0000000e1a677981 */ /* 0x0022a2000c1e1500 */
[----:B------:R-:W-:-:S04]  /*9c90*/  FFMA R38, R38, UR71, -R2 ;  /* 0x0000004726267c23 */ /* 0x000fc80008000802 */
[----:B0-----:R-:W-:Y:S01]  /*9ca0*/  FMUL R25, R38, 1.4426950216293334961 ;  /* 0x3fb8aa3b26197820 */ /* 0x001fe20000400000 */
[----:B------:R-:W-:Y:S01]  /*9cb0*/  FADD R38, R4, R6 ;  /* 0x0000000604267221 */ /* 0x000fe20000000000 */
[----:B------:R0:W-:Y:S01]  /*9cc0*/  MUFU.EX2 R35, R105 ;  /* 0x0000006900237308 */ /* 0x0001e20000000800 */
[----:B------:R-:W-:Y:S02]  /*9cd0*/  FFMA R39, R39, UR71, -R2 ;  /* 0x0000004727277c23 */ /* 0x000fe40008000802 */
[----:B0-----:R-:W-:Y:S02]  /*9ce0*/  FADD R105, R5, R38 ;  /* 0x0000002605697221 */ /* 0x001fe40000000000 */
[----:B------:R-:W-:Y:S02]  /*9cf0*/  FMUL R39, R39, 1.4426950216293334961 ;  /* 0x3fb8aa3b27277820 */ /* 0x000fe40000400000 */
[----:B------:R-:W-:Y:S02]  /*9d00*/  FADD R38, R8, R105 ;  /* 0x0000006908267221 */ /* 0x000fe40000000000 */
[----:B-1----:R0:W-:Y:S02]  /*9d10*/  MUFU.EX2 R26, R39 ;  /* 0x00000027001a7308 */ /* 0x0021e40000000800 */
[----:B------:R-:W-:Y:S01]  /*9d20*/  FADD R38, R7, R38 ;  /* 0x0000002607267221 */ /* 0x000fe20000000000 */
[----:B------:R-:W-:-:S03]  /*9d30*/  FFMA R40, R40, UR71, -R2 ;  /* 0x0000004728287c23 */ /* 0x000fc60008000802 */
[----:B0-----:R-:W-:Y:S01]  /*9d40*/  FADD R39, R9, R38 ;  /* 0x0000002609277221 */ /* 0x001fe20000000000 */
[----:B------:R-:W-:-:S03]  /*9d50*/  FFMA R37, R37, UR71, -R2 ;  /* 0x0000004725257c23 */ /* 0x000fc60008000802 */
[----:B------:R-:W-:Y:S01]  /*9d60*/  FADD R39, R10, R39 ;  /* 0x000000270a277221 */ /* 0x000fe20000000000 */
[----:B------:R-:W-:Y:S01]  /*9d70*/  FMUL R27, R40, 1.4426950216293334961 ;  /* 0x3fb8aa3b281b7820 */ /* 0x000fe20000400000 */
[----:B------:R-:W-:Y:S02]  /*9d80*/  FMUL R37, R37, 1.4426950216293334961 ;  /* 0x3fb8aa3b25257820 */ /* 0x000fe40000400000 */
[----:B------:R-:W-:Y:S01]  /*9d90*/  FADD R40, R12, R39 ;  /* 0x000000270c287221 */ /* 0x000fe20000000000 */
[----:B------:R-:W-:Y:S01]  /*9da0*/  FFMA R41, R41, UR71, -R2 ;  /* 0x0000004729297c23 */ /* 0x000fe20008000802 */
[----:B------:R0:W-:Y:S02]  /*9db0*/  MUFU.EX2 R23, R37 ;  /* 0x0000002500177308 */ /* 0x0001e40000000800 */
[----:B------:R-:W-:Y:S01]  /*9dc0*/  FADD R40, R11, R40 ;  /* 0x000000280b287221 */ /* 0x000fe20000000000 */
[----:B------:R-:W-:Y:S01]  /*9dd0*/  FFMA R42, R42, UR71, -R2 ;  /* 0x000000472a2a7c23 */ /* 0x000fe20008000802 */
[----:B0-----:R-:W-:-:S02]  /*9de0*/  FMUL R37, R41, 1.4426950216293334961 ;  /* 0x3fb8aa3b29257820 */ /* 0x001fc40000400000 */
[----:B------:R-:W-:Y:S01]  /*9df0*/  FADD R41, R13, R40 ;  /* 0x000000280d297221 */ /* 0x000fe20000000000 */
[----:B------:R-:W-:-:S03]  /*9e00*/  FMUL R38, R42, 1.4426950216293334961 ;  /* 0x3fb8aa3b2a267820 */ /* 0x000fc60000400000 */
[----:B------:R-:W-:Y:S01]  /*9e10*/  FADD R41, R14, R41 ;  /* 0x000000290e297221 */ /* 0x000fe20000000000 */
[----:B------:R-:W-:-:S03]  /*9e20*/  FFMA R43, R43, UR71, -R2 ;  /* 0x000000472b2b7c23 */ /* 0x000fc60008000802 */
[----:B------:R-:W-:Y:S01]  /*9e30*/  FADD R42, R16, R41 ;  /* 0x00000029102a7221 */ /* 0x000fe20000000000 */
[----:B------:R-:W-:Y:S01]  /*9e40*/  FMUL R39, R43, 1.4426950216293334961 ;  /* 0x3fb8aa3b2b277820 */ /* 0x000fe20000400000 */
[----:B------:R-:W-:Y:S02]  /*9e50*/  FFMA R44, R44, UR71, -R2 ;  /* 0x000000472c2c7c23 */ /* 0x000fe40008000802 */
[----:B------:R-:W-:Y:S02]  /*9e60*/  FADD R43, R15, R42 ;  /* 0x0000002a0f2b7221 */ /* 0x000fe40000000000 */
[----:B------:R-:W-:Y:S02]  /*9e70*/  FMUL R40, R44, 1.4426950216293334961 ;  /* 0x3fb8aa3b2c287820 */ /* 0x000fe40000400000 */
[----:B------:R-:W-:Y:S01]  /*9e80*/  FADD R44, R18, R43 ;  /* 0x0000002b122c7221 */ /* 0x000fe20000000000 */
[----:B------:R-:W-:-:S03]  /*9e90*/  FFMA R45, R45, UR71, -R2 ;  /* 0x000000472d2d7c23 */ /* 0x000fc60008000802 */
[----:B------:R-:W-:Y:S01]  /*9ea0*/  FADD R44, R17, R44 ;  /* 0x0000002c112c7221 */ /* 0x000fe20000000000 */
[----:B------:R-:W-:-:S03]  /*9eb0*/  FMUL R41, R45, 1.4426950216293334961 ;  /* 0x3fb8aa3b2d297820 */ /* 0x000fc60000400000 */
[----:B------:R-:W-:Y:S01]  /*9ec0*/  FADD R45, R91, R44 ;  /* 0x0000002c5b2d7221 */ /* 0x000fe20000000000 */
[----:B------:R-:W0:Y:S01]  /*9ed0*/  MUFU.EX2 R92, R92 ;  /* 0x0000005c005c7308 */ /* 0x000e220000000800 */
[----:B------:R-:W-:Y:S02]  /*9ee0*/  FFMA R46, R46, UR71, -R2 ;  /* 0x000000472e2e7c23 */ /* 0x000fe40008000802 */
[----:B------:R-:W-:Y:S02]  /*9ef0*/  FADD R44, R20, R45 ;  /* 0x0000002d142c7221 */ /* 0x000fe40000000000 */
[----:B------:R-:W-:Y:S02]  /*9f00*/  FMUL R42, R46, 1.4426950216293334961 ;  /* 0x3fb8aa3b2e2a7820 */ /* 0x000fe40000400000 */
[----:B------:R-:W-:Y:S01]  /*9f10*/  FADD R46, R21, R44 ;  /* 0x0000002c152e7221 */ /* 0x000fe20000000000 */
[----:B------:R-:W1:Y:S01]  /*9f20*/  MUFU.EX2 R94, R94 ;  /* 0x0000005e005e7308 */ /* 0x000e620000000800 */
[----:B------:R-:W-:-:S02]  /*9f30*/  FFMA R47, R47, UR71, -R2 ;  /* 0x000000472f2f7c23 */ /* 0x000fc40008000802 */
[----:B------:R-:W-:-:S05]  /*9f40*/  FADD R46, R19, R46 ;  /* 0x0000002e132e7221 */ /* 0x000fca0000000000 */
[----:B------:R-:W3:Y:S01]  /*9f50*/  MUFU.EX2 R95, R95 ;  /* 0x0000005f005f7308 */ /* 0x000ee20000000800 */
[----:B------:R-:W-:Y:S01]  /*9f60*/  FMUL R43, R47, 1.4426950216293334961 ;  /* 0x3fb8aa3b2f2b7820 */ /* 0x000fe20000400000 */
[----:B------:R-:W-:Y:S01]  /*9f70*/  FADD R47, R93, R46 ;  /* 0x0000002e5d2f7221 */ /* 0x000fe20000000000 */
[----:B------:R-:W-:-:S03]  /*9f80*/  FFMA R48, R48, UR71, -R2 ;  /* 0x0000004730307c23 */ /* 0x000fc60008000802 */
[----:B0-----:R-:W-:Y:S01]  /*9f90*/  FADD R47, R92, R47 ;  /* 0x0000002f5c2f7221 */ /* 0x001fe20000000000 */
[----:B------:R-:W-:-:S03]  /*9fa0*/  FMUL R44, R48, 1.4426950216293334961 ;  /* 0x3fb8aa3b302c7820 */ /* 0x000fc60000400000 */
[----:B-1----:R-:W-:Y:S01]  /*9fb0*/  FADD R48, R94, R47 ;  /* 0x0000002f5e307221 */ /* 0x002fe20000000000 */
[----:B------:R-:W-:-:S03]  /*9fc0*/  FFMA R49, R49, UR71, -R2 ;  /* 0x0000004731317c23 */ /* 0x000fc60008000802 */
[----:B---3--:R-:W-:Y:S01]  /*9fd0*/  FADD R47, R95, R48 ;  /* 0x000000305f2f7221 */ /* 0x008fe20000000000 */
[----:B------:R-:W-:-:S03]  /*9fe0*/  FMUL R45, R49, 1.4426950216293334961 ;  /* 0x3fb8aa3b312d7820 */ /* 0x000fc60000400000 */
[----:B------:R-:W-:Y:S01]  /*9ff0*/  FADD R48, R28, R47 ;  /* 0x0000002f1c307221 */ /* 0x000fe20000000000 */
[----:B------:R-:W-:-:S03]  /*a000*/  FFMA R50, R50, UR71, -R2 ;  /* 0x0000004732327c23 */ /* 0x000fc60008000802 */
[----:B------:R-:W-:Y:S01]  /*a010*/  FADD R49, R29, R48 ;  /* 0x000000301d317221 */ /* 0x000fe20000000000 */
[----:B------:R-:W-:-:S03]  /*a020*/  FMUL R46, R50, 1.4426950216293334961 ;  /* 0x3fb8aa3b322e7820 */ /* 0x000fc60000400000 */
[----:B------:R-:W-:Y:S01]  /*a030*/  FADD R50, R30, R49 ;  /* 0x000000311e327221 */ /* 0x000fe20000000000 */
[----:B------:R-:W0:Y:S03]  /*a040*/  MUFU.EX2 R24, R106 ;  /* 0x0000006a00187308 */ /* 0x000e260000000800 */
[----:B------:R-:W-:Y:S01]  /*a050*/  FADD R49, R31, R50 ;  /* 0x000000321f317221 */ /* 0x000fe20000000000 */
[----:B------:R-:W-:Y:S01]  /*a060*/  FMUL R104, R104, 1.4426950216293334961 ;  /* 0x3fb8aa3b68687820 */ /* 0x000fe20000400000 */
[--C-:B------:R-:W-:Y:S02]  /*a070*/  FFMA R51, R51, UR71, -R2.reuse ;  /* 0x0000004733337c23 */ /* 0x100fe40008000802 */
[----:B------:R-:W-:Y:S01]  /*a080*/  FADD R50, R32, R49 ;  /* 0x0000003120327221 */ /* 0x000fe20000000000 */
[----:B------:R-:W1:Y:S01]  /*a090*/  MUFU.EX2 R22, R104 ;  /* 0x0000006800167308 */ /* 0x000e620000000800 */
[----:B------:R-:W-:Y:S01]  /*a0a0*/  FMUL R47, R51, 1.4426950216293334961 ;  /* 0x3fb8aa3b332f7820 */ /* 0x000fe20000400000 */
[----:B------:R-:W-:Y:S01]  /*a0b0*/  FFMA R52, R52, UR71, -R2 ;  /* 0x0000004734347c23 */ /* 0x000fe20008000802 */
[----:B------:R-:W-:-:S03]  /*a0c0*/  FADD R51, R33, R50 ;  /* 0x0000003221337221 */ /* 0x000fc60000000000 */
[----:B------:R-:W-:Y:S01]  /*a0d0*/  FMUL R48, R52, 1.4426950216293334961 ;  /* 0x3fb8aa3b34307820 */ /* 0x000fe20000400000 */
[----:B------:R-:W-:Y:S01]  /*a0e0*/  FADD R52, R34, R51 ;  /* 0x0000003322347221 */ /* 0x000fe20000000000 */
[----:B------:R-:W3:Y:S01]  /*a0f0*/  MUFU.EX2 R25, R25 ;  /* 0x0000001900197308 */ /* 0x000ee20000000800 */
[----:B------:R-:W-:Y:S02]  /*a100*/  FFMA R53, R53, UR71, -R2 ;  /* 0x0000004735357c23 */ /* 0x000fe40008000802 */
[----:B------:R-:W-:Y:S02]  /*a110*/  FADD R51, R35, R52 ;  /* 0x0000003423337221 */ /* 0x000fe40000000000 */
[----:B------:R-:W-:Y:S02]  /*a120*/  FMUL R49, R53, 1.4426950216293334961 ;  /* 0x3fb8aa3b35317820 */ /* 0x000fe40000400000 */
[----:B0-----:R-:W-:Y:S01]  /*a130*/  FADD R53, R24, R51 ;  /* 0x0000003318357221 */ /* 0x001fe20000000000 */
[----:B------:R-:W0:Y:S01]  /*a140*/  MUFU.EX2 R27, R27 ;  /* 0x0000001b001b7308 */ /* 0x000e220000000800 */
[----:B------:R-:W-:-:S02]  /*a150*/  FFMA R54, R54, UR71, -R2 ;  /* 0x0000004736367c23 */ /* 0x000fc40008000802 */
[----:B-1----:R-:W-:Y:S02]  /*a160*/  FADD R52, R22, R53 ;  /* 0x0000003516347221 */ /* 0x002fe40000000000 */
[----:B------:R-:W-:Y:S02]  /*a170*/  FMUL R50, R54, 1.4426950216293334961 ;  /* 0x3fb8aa3b36327820 */ /* 0x000fe40000400000 */
[----:B------:R-:W-:Y:S01]  /*a180*/  FADD R54, R23, R52 ;  /* 0x0000003417367221 */ /* 0x000fe20000000000 */
[----:B------:R-:W1:Y:S03]  /*a190*/  MUFU.EX2 R37, R37 ;  /* 0x0000002500257308 */ /* 0x000e660000000800 */
[----:B---3--:R-:W-:-:S05]  /*a1a0*/  FADD R53, R25, R54 ;  /* 0x0000003619357221 */ /* 0x008fca0000000000 */
[----:B------:R-:W3:Y:S01]  /*a1b0*/  MUFU.EX2 R38, R38 ;  /* 0x0000002600267308 */ /* 0x000ee20000000800 */
[----:B------:R-:W-:Y:S01]  /*a1c0*/  FADD R54, R26, R53 ;  /* 0x000000351a367221 */ /* 0x000fe20000000000 */
[----:B------:R-:W-:-:S06]  /*a1d0*/  FFMA R55, R55, UR71, -R2 ;  /* 0x0000004737377c23 */ /* 0x000fcc0008000802 */
[----:B------:R-:W3:Y:S01]  /*a1e0*/  MUFU.EX2 R39, R39 ;  /* 0x0000002700277308 */ /* 0x000ee20000000800 */
[----:B0-----:R-:W-:Y:S01]  /*a1f0*/  FADD R54, R27, R54 ;  /* 0x000000361b367221 */ /* 0x001fe20000000000 */
[----:B------:R-:W-:Y:S01]  /*a200*/  FMUL R51, R55, 1.4426950216293334961 ;  /* 0x3fb8aa3b37337820 */ /* 0x000fe20000400000 */
[----:B------:R-:W-:-:S05]  /*a210*/  FFMA R56, R56, UR71, -R2 ;  /* 0x0000004738387c23 */ /* 0x000fca0008000802 */
[----:B------:R-:W0:Y:S01]  /*a220*/  MUFU.EX2 R40, R40 ;  /* 0x0000002800287308 */ /* 0x000e220000000800 */
[----:B-1----:R-:W-:Y:S01]  /*a230*/  FADD R55, R37, R54 ;  /* 0x0000003625377221 */ /* 0x002fe20000000000 */
[----:B------:R-:W-:Y:S01]  /*a240*/  FMUL R52, R56, 1.4426950216293334961 ;  /* 0x3fb8aa3b38347820 */ /* 0x000fe20000400000 */
[----:B------:R-:W-:-:S05]  /*a250*/  FFMA R57, R57, UR71, -R2 ;  /* 0x0000004739397c23 */ /* 0x000fca0008000802 */
[----:B------:R-:W1:Y:S01]  /*a260*/  MUFU.EX2 R41, R41 ;  /* 0x0000002900297308 */ /* 0x000e620000000800 */
[----:B---3--:R-:W-:Y:S01]  /*a270*/  FADD R56, R38, R55 ;  /* 0x0000003726387221 */ /* 0x008fe20000000000 */
[----:B------:R-:W-:-:S06]  /*a280*/  FMUL R53, R57, 1.4426950216293334961 ;  /* 0x3fb8aa3b39357820 */ /* 0x000fcc0000400000 */
[----:B------:R-:W3:Y:S01]  /*a290*/  MUFU.EX2 R42, R42 ;  /* 0x0000002a002a7308 */ /* 0x000ee20000000800 */
[----:B------:R-:W-:-:S07]  /*a2a0*/  FADD R57, R39, R56 ;  /* 0x0000003827397221 */ /* 0x000fce0000000000 */
[----:B------:R-:W3:Y:S01]  /*a2b0*/  MUFU.EX2 R43, R43 ;  /* 0x0000002b002b7308 */ /* 0x000ee20000000800 */
[----:B0-----:R-:W-:Y:S01]  /*a2c0*/  FADD R56, R40, R57 ;  /* 0x0000003928387221 */ /* 0x001fe20000000000 */
[----:B------:R-:W-:-:S06]  /*a2d0*/  FFMA R58, R58, UR71, -R2 ;  /* 0x000000473a3a7c23 */ /* 0x000fcc0008000802 */
        /* <DEDUP_REMOVED lines=20> */
[----:B------:R-:W-:Y:S01]  /*a420*/  FADD R61, R47, R60 ;  /* 0x0000003c2f3d7221 */ /* 0x000fe20000000000 */
[----:B------:R-:W-:-:S06]  /*a430*/  F2FP.F16.F32.PACK_AB R5, R8, R5 ;  /* 0x000000050805723e */ /* 0x000fcc00000000ff */
[----:B------:R-:W3:Y:S01]  /*a440*/  MUFU.EX2 R51, R51 ;  /* 0x0000003300337308 */ /* 0x000ee20000000800 */
[----:B0-----:R-:W-:Y:S01]  /*a450*/  FADD R8, R48, R61 ;  /* 0x0000003d30087221 */ /* 0x001fe20000000000 */
[----:B------:R-:W-:-:S06]  /*a460*/  F2FP.F16.F32.PACK_AB R4, R6, R4 ;  /* 0x000000040604723e */ /* 0x000fcc00000000ff */
[----:B------:R-:W0:Y:S01]  /*a470*/  MUFU.EX2 R52, R52 ;  /* 0x0000003400347308 */ /* 0x000e220000000800 */
[----:B-1----:R-:W-:Y:S01]  /*a480*/  FADD R61, R49, R8 ;  /* 0x00000008313d7221 */ /* 0x002fe20000000000 */
[----:B------:R-:W-:Y:S02]  /*a490*/  F2FP.F16.F32.PACK_AB R6, R9, R7 ;  /* 0x000000070906723e */ /* 0x000fe400000000ff */
[----:B------:R-:W-:-:S04]  /*a4a0*/  F2FP.F16.F32.PACK_AB R7, R12, R10 ;  /* 0x0000000a0c07723e */ /* 0x000fc800000000ff */
[----:B------:R-:W1:Y:S01]  /*a4b0*/  MUFU.EX2 R53, R53 ;  /* 0x0000003500357308 */ /* 0x000e620000000800 */
[----:B---3--:R-:W-:Y:S01]  /*a4c0*/  FADD R12, R50, R61 ;  /* 0x0000003d320c7221 */ /* 0x008fe20000000000 */
[----:B------:R-:W-:-:S06]  /*a4d0*/  F2FP.F16.F32.PACK_AB R10, R18, R15 ;  /* 0x0000000f120a723e */ /* 0x000fcc00000000ff */
[----:B------:R-:W3:Y:S01]  /*a4e0*/  MUFU.EX2 R54, R54 ;  /* 0x0000003600367308 */ /* 0x000ee20000000800 */
[----:B------:R-:W-:Y:S01]  /*a4f0*/  FADD R15, R51, R12 ;  /* 0x0000000c330f7221 */ /* 0x000fe20000000000 */
[----:B------:R-:W-:Y:S01]  /*a500*/  FFMA R62, R62, UR71, -R2 ;  /* 0x000000473e3e7c23 */ /* 0x000fe20008000802 */
[----:B------:R-:W-:-:S05]  /*a510*/  F2FP.F16.F32.PACK_AB R9, R16, R14 ;  /* 0x0000000e1009723e */ /* 0x000fca00000000ff */
[----:B------:R-:W2:Y:S01]  /*a520*/  MUFU.EX2 R55, R55 ;  /* 0x0000003700377308 */ /* 0x000ea20000000800 */
[----:B0-----:R-:W-:Y:S01]  /*a530*/  FADD R16, R52, R15 ;  /* 0x0000000f34107221 */ /* 0x001fe20000000000 */
[----:B------:R-:W-:Y:S01]  /*a540*/  FFMA R63, R63, UR71, -R2 ;  /* 0x000000473f3f7c23 */ /* 0x000fe20008000802 */
[----:B------:R-:W-:Y:S01]  /*a550*/  FMUL R58, R62, 1.4426950216293334961 ;  /* 0x3fb8aa3b3e3a7820 */ /* 0x000fe20000400000 */
[----:B------:R-:W-:-:S04]  /*a560*/  F2FP.F16.F32.PACK_AB R8, R13, R11 ;  /* 0x0000000b0d08723e */ /* 0x000fc800000000ff */
[----:B------:R-:W0:Y:S01]  /*a570*/  MUFU.EX2 R56, R56 ;  /* 0x0000003800387308 */ /* 0x000e220000000800 */
[----:B------:R-:W-:Y:S01]  /*a580*/  F2FP.F16.F32.PACK_AB R13, R93, R19 ;  /* 0x000000135d0d723e */ /* 0x000fe200000000ff */
[----:B-1----:R-:W-:Y:S01]  /*a590*/  FADD R19, R53, R16 ;  /* 0x0000001035137221 */ /* 0x002fe20000000000 */
[----:B------:R-:W-:Y:S01]  /*a5a0*/  FFMA R64, R64, UR71, -R2 ;  /* 0x0000004740407c23 */ /* 0x000fe20008000802 */
[----:B------:R-:W-:-:S04]  /*a5b0*/  FMUL R59, R63, 1.4426950216293334961 ;  /* 0x3fb8aa3b3f3b7820 */ /* 0x000fc80000400000 */
[----:B------:R-:W1:Y:S01]  /*a5c0*/  MUFU.EX2 R57, R57 ;  /* 0x0000003900397308 */ /* 0x000e620000000800 */
[----:B------:R-:W-:Y:S01]  /*a5d0*/  F2FP.F16.F32.PACK_AB R12, R21, R20 ;  /* 0x00000014150c723e */ /* 0x000fe200000000ff */
[----:B---3--:R-:W-:Y:S01]  /*a5e0*/  FADD R20, R54, R19 ;  /* 0x0000001336147221 */ /* 0x008fe20000000000 */
[----:B------:R-:W-:Y:S01]  /*a5f0*/  FFMA R65, R65, UR71, -R2 ;  /* 0x0000004741417c23 */ /* 0x000fe20008000802 */
[----:B------:R-:W-:-:S04]  /*a600*/  FMUL R60, R64, 1.4426950216293334961 ;  /* 0x3fb8aa3b403c7820 */ /* 0x000fc80000400000 */
[----:B------:R-:W3:Y:S01]  /*a610*/  MUFU.EX2 R58, R58 ;  /* 0x0000003a003a7308 */ /* 0x000ee20000000800 */
[----:B------:R-:W-:Y:S01]  /*a620*/  F2FP.F16.F32.PACK_AB R16, R30, R29 ;  /* 0x0000001d1e10723e */ /* 0x000fe200000000ff */
[----:B------:R-:W-:Y:S01]  /*a630*/  FFMA R67, R67, UR71, -R2 ;  /* 0x0000004743437c23 */ /* 0x000fe20008000802 */
[----:B--2---:R-:W-:Y:S01]  /*a640*/  FADD R29, R55, R20 ;  /* 0x00000014371d7221 */ /* 0x004fe20000000000 */
[----:B------:R-:W-:Y:S01]  /*a650*/  FMUL R61, R65, 1.4426950216293334961 ;  /* 0x3fb8aa3b413d7820 */ /* 0x000fe20000400000 */
[----:B------:R-:W-:-:S03]  /*a660*/  FFMA R66, R66, UR71, -R2 ;  /* 0x0000004742427c23 */ /* 0x000fc60008000802 */
[----:B------:R-:W2:Y:S01]  /*a670*/  MUFU.EX2 R59, R59 ;  /* 0x0000003b003b7308 */ /* 0x000ea20000000800 */
[----:B------:R-:W-:Y:S01]  /*a680*/  F2FP.F16.F32.PACK_AB R19, R24, R35 ;  /* 0x000000231813723e */ /* 0x000fe200000000ff */
[----:B------:R-:W-:Y:S01]  /*a690*/  FMUL R67, R67, 1.4426950216293334961 ;  /* 0x3fb8aa3b43437820 */ /* 0x000fe20000400000 */
[----:B0-----:R-:W-:Y:S01]  /*a6a0*/  FADD R24, R56, R29 ;  /* 0x0000001d38187221 */ /* 0x001fe20000000000 */
[----:B------:R-:W-:Y:S01]  /*a6b0*/  FMUL R66, R66, 1.4426950216293334961 ;  /* 0x3fb8aa3b42427820 */ /* 0x000fe20000400000 */
[----:B------:R-:W-:-:S03]  /*a6c0*/  F2FP.F16.F32.PACK_AB R20, R23, R22 ;  /* 0x000000161714723e */ /* 0x000fc600000000ff */
[----:B------:R-:W0:Y:S01]  /*a6d0*/  MUFU.EX2 R60, R60 ;  /* 0x0000003c003c7308 */ /* 0x000e220000000800 */
[----:B------:R-:W-:Y:S01]  /*a6e0*/  F2FP.F16.F32.PACK_AB R22, R37, R27 ;  /* 0x0000001b2516723e */ /* 0x000fe200000000ff */
[----:B-1----:R-:W-:Y:S01]  /*a6f0*/  FADD R27, R57, R24 ;  /* 0x00000018391b7221 */ /* 0x002fe20000000000 */
[----:B------:R-:W-:-:S05]  /*a700*/  LOP3.LUT R107, R133, 0x40, RZ, 0x3c, !PT ;  /* 0x00000040856b7812 */ /* 0x000fca00078e3cff */
[----:B------:R-:W1:Y:S01]  /*a710*/  MUFU.EX2 R61, R61 ;  /* 0x0000003d003d7308 */ /* 0x000e620000000800 */
[----:B---3--:R-:W-:Y:S01]  /*a720*/  FADD R30, R58, R27 ;  /* 0x0000001b3a1e7221 */ /* 0x008fe20000000000 */
[----:B------:R-:W-:Y:S01]  /*a730*/  F2FP.F16.F32.PACK_AB R18, R34, R33 ;  /* 0x000000212212723e */ /* 0x000fe200000000ff */
[----:B------:R-:W-:Y:S05]  /*a740*/  STS.U16 [R133+UR11+0x18000], R68 ;  /* 0x0180004485007988 */ /* 0x000fea000800040b */
[----:B------:R-:W3:Y:S01]  /*a750*/  MUFU.EX2 R63, R66 ;  /* 0x00000042003f7308 */ /* 0x000ee20000000800 */
[----:B------:R-:W-:Y:S01]  /*a760*/  STS.U16 [R133+UR11+0x18400], R69 ;  /* 0x0184004585007988 */ /* 0x000fe2000800040b */
[----:B--2---:R-:W-:-:S06]  /*a770*/  FADD R33, R59, R30 ;  /* 0x0000001e3b217221 */ /* 0x004fcc0000000000 */
[----:B------:R-:W2:Y:S01]  /*a780*/  MUFU.EX2 R67, R67 ;  /* 0x0000004300437308 */ /* 0x000ea20000000800 */
[----:B------:R-:W-:Y:S04]  /*a790*/  STS.U16 [R133+UR11+0x18800], R72 ;  /* 0x0188004885007988 */ /* 0x000fe8000800040b */
[----:B----4-:R-:W-:Y:S04]  /*a7a0*/  STS.U16 [R133+UR11+0x18c00], R71 ;  /* 0x018c004785007988 */ /* 0x010fe8000800040b */
[----:B------:R-:W-:Y:S04]  /*a7b0*/  STS.U16 [R133+UR11+0x19000], R70 ;  /* 0x0190004685007988 */ /* 0x000fe8000800040b */
[----:B-----5:R-:W-:Y:S04]  /*a7c0*/  STS.U16 [R133+UR11+0x19400], R75 ;  /* 0x0194004b85007988 */ /* 0x020fe8000800040b */
        /* <DEDUP_REMOVED lines=9> */
[----:B------:R-:W-:Y:S01]  /*a860*/  STS.U16 [R133+UR11+0x1bc00], R83 ;  /* 0x01bc005385007988 */ /* 0x000fe2000800040b */
[----:B------:R-:W-:-:S03]  /*a870*/  F2FP.F16.F32.PACK_AB R23, R39, R38 ;  /* 0x000000262717723e */ /* 0x000fc600000000ff */
[----:B------:R-:W-:Y:S01]  /*a880*/  STS.U16 [R107+UR11+0x18200], R84 ;  /* 0x018200546b007988 */ /* 0x000fe2000800040b */
[----:B0-----:R-:W-:-:S03]  /*a890*/  FADD R38, R60, R33 ;  /* 0x000000213c267221 */ /* 0x001fc60000000000 */
[----:B------:R-:W-:Y:S04]  /*a8a0*/  STS.U16 [R107+UR11+0x18600], R85 ;  /* 0x018600556b007988 */ /* 0x000fe8000800040b */
[----:B------:R-:W-:Y:S04]  /*a8b0*/  STS.U16 [R107+UR11+0x18a00], R86 ;  /* 0x018a00566b007988 */ /* 0x000fe8000800040b */
[----:B------:R-:W-:Y:S04]  /*a8c0*/  STS.U16 [R107+UR11+0x18e00], R87 ;  /* 0x018e00576b007988 */ /* 0x000fe8000800040b */
[----:B------:R-:W-:Y:S01]  /*a8d0*/  STS.U16 [R107+UR11+0x19200], R88 ;  /* 0x019200586b007988 */ /* 0x000fe2000800040b */
[----:B-1----:R-:W-:-:S03]  /*a8e0*/  FADD R38, R61, R38 ;  /* 0x000000263d267221 */ /* 0x002fc60000000000 */
[----:B------:R-:W-:Y:S01]  /*a8f0*/  STS.U16 [R107+UR11+0x19600], R89 ;  /* 0x019600596b007988 */ /* 0x000fe2000800040b */
[----:B------:R-:W-:-:S03]  /*a900*/  F2FP.F16.F32.PACK_AB R11, R91, R17 ;  /* 0x000000115b0b723e */ /* 0x000fc600000000ff */
[----:B------:R-:W-:Y:S01]  /*a910*/  STS.U16 [R107+UR11+0x19a00], R90 ;  /* 0x019a005a6b007988 */ /* 0x000fe2000800040b */
[----:B------:R-:W-:-:S03]  /*a920*/  F2FP.F16.F32.PACK_AB R15, R28, R95 ;  /* 0x0000005f1c0f723e */ /* 0x000fc600000000ff */
[----:B------:R-:W-:Y:S01]  /*a930*/  STS.U16 [R107+UR11+0x19e00], R96 ;  /* 0x019e00606b007988 */ /* 0x000fe2000800040b */
[----:B------:R-:W-:-:S03]  /*a940*/  F2FP.F16.F32.PACK_AB R17, R32, R31 ;  /* 0x0000001f2011723e */ /* 0x000fc600000000ff */
[----:B------:R-:W-:Y:S01]  /*a950*/  STS.U16 [R107+UR11+0x1a200], R97 ;  /* 0x01a200616b007988 */ /* 0x000fe2000800040b */
[----:B------:R-:W-:-:S03]  /*a960*/  F2FP.F16.F32.PACK_AB R21, R26, R25 ;  /* 0x000000191a15723e */ /* 0x000fc600000000ff */
[----:B------:R-:W-:Y:S01]  /*a970*/  STS.U16 [R107+UR11+0x1a600], R98 ;  /* 0x01a600626b007988 */ /* 0x000fe2000800040b */
[----:B------:R-:W-:Y:S01]  /*a980*/  F2FP.F16.F32.PACK_AB R14, R94, R92 ;  /* 0x0000005c5e0e723e */ /* 0x000fe200000000ff */
[----:B---3--:R-:W-:Y:S01]  /*a990*/  FADD R38, R63, R38 ;  /* 0x000000263f267221 */ /* 0x008fe20000000000 */
[----:B------:R-:W-:Y:S01]  /*a9a0*/  F2FP.F16.F32.PACK_AB R24, R41, R40 ;  /* 0x000000282918723e */ /* 0x000fe200000000ff */
[----:B------:R-:W-:Y:S01]  /*a9b0*/  STS.U16 [R107+UR11+0x1aa00], R99 ;  /* 0x01aa00636b007988 */ /* 0x000fe2000800040b */
[----:B------:R-:W-:Y:S02]  /*a9c0*/  F2FP.F16.F32.PACK_AB R25, R43, R42 ;  /* 0x0000002a2b19723e */ /* 0x000fe400000000ff */
[----:B------:R-:W-:Y:S01]  /*a9d0*/  F2FP.F16.F32.PACK_AB R26, R45, R44 ;  /* 0x0000002c2d1a723e */ /* 0x000fe200000000ff */
[----:B------:R-:W-:Y:S01]  /*a9e0*/  STS.U16 [R107+UR11+0x1ae00], R100 ;  /* 0x01ae00646b007988 */ /* 0x000fe2000800040b */
[----:B------:R-:W-:Y:S02]  /*a9f0*/  F2FP.F16.F32.PACK_AB R27, R47, R46 ;  /* 0x0000002e2f1b723e */ /* 0x000fe400000000ff */
[----:B------:R-:W-:Y:S01]  /*aa00*/  F2FP.F16.F32.PACK_AB R28, R49, R48 ;  /* 0x00000030311c723e */ /* 0x000fe200000000ff */
[----:B------:R-:W-:Y:S01]  /*aa10*/  STS.U16 [R107+UR11+0x1b200], R101 ;  /* 0x01b200656b007988 */ /* 0x000fe2000800040b */
[----:B------:R-:W-:-:S02]  /*aa20*/  F2FP.F16.F32.PACK_AB R29, R51, R50 ;  /* 0x00000032331d723e */ /* 0x000fc400000000ff */
[----:B------:R-:W-:Y:S02]  /*aa30*/  F2FP.F16.F32.PACK_AB R30, R53, R52 ;  /* 0x00000034351e723e */ /* 0x000fe400000000ff */
[----:B------:R-:W-:Y:S02]  /*aa40*/  F2FP.F16.F32.PACK_AB R31, R55, R54 ;  /* 0x00000036371f723e */ /* 0x000fe400000000ff */
[----:B------:R-:W-:Y:S02]  /*aa50*/  F2FP.F16.F32.PACK_AB R32, R57, R56 ;  /* 0x000000383920723e */ /* 0x000fe400000000ff */
[----:B------:R-:W-:Y:S02]  /*aa60*/  F2FP.F16.F32.PACK_AB R33, R59, R58 ;  /* 0x0000003a3b21723e */ /* 0x000fe400000000ff */
[----:B------:R-:W-:Y:S02]  /*aa70*/  F2FP.F16.F32.PACK_AB R34, R61, R60 ;  /* 0x0000003c3d22723e */ /* 0x000fe400000000ff */
[----:B--2---:R-:W-:Y:S01]  /*aa80*/  F2FP.F16.F32.PACK_AB R35, R67, R63 ;  /* 0x0000003f4323723e */ /* 0x004fe200000000ff */
[----:B------:R-:W-:Y:S01]  /*aa90*/  STS.U16 [R107+UR11+0x1b600], R102 ;  /* 0x01b600666b007988 */ /* 0x000fe2000800040b */
[----:B------:R-:W-:-:S03]  /*aaa0*/  FADD R0, -R2, R0 ;  /* 0x0000000002007221 */ /* 0x000fc60000000100 */
[----:B------:R-:W-:Y:S01]  /*aab0*/  STS.U16 [R107+UR11+0x1ba00], R36 ;  /* 0x01ba00246b007988 */ /* 0x000fe2000800040b */
[----:B------:R-:W-:Y:S01]  /*aac0*/  FADD R135, R67, R38 ;  /* 0x0000002643877221 */ /* 0x000fe20000000000 */
[----:B------:R-:W-:Y:S02]  /*aad0*/  STTM.x32 tmem[UR13], R4 ;  /* 0x00000004000079ed */ /* 0x000fe400082c000d */
[----:B------:R0:W-:Y:S01]  /*aae0*/  STS.U16 [R107+UR11+0x1be00], R103 ;  /* 0x01be00676b007988 */ /* 0x0001e2000800040b */
[----:B------:R-:W-:Y:S01]  /*aaf0*/  FMUL R0, R0, 1.4426950216293334961 ;  /* 0x3fb8aa3b00007820 */ /* 0x000fe20000400000 */
[----:B------:R-:W1:Y:S02]  /*ab00*/  FENCE.VIEW.ASYNC.T ;  /* 0x00000000000073c6 */ /* 0x000e640000000200 */
[----:B-1----:R-:W-:Y:S06]  /*ab10*/  BAR.SYNC.DEFER_BLOCKING 0x0 ;  /* 0x0000000000007b1d */ /* 0x002fec0000010000 */
[----:B0-----:R-:W0:Y:S01]  /*ab20*/  LDTM.x128 R4, tmem[UR9] ;  /* 0x00000009000479ee */ /* 0x001e2200083c0000 */
[----:B------:R-:W0:Y:S01]  /*ab30*/  MUFU.EX2 R0, R0 ;  /* 0x0000000000007308 */ /* 0x000e220000000800 */
[----:B------:R-:W-:Y:S01]  /*ab40*/  NOP ;  /* 0x0000000000007918 */ /* 0x000fe20000000000 */
        /* <DEDUP_REMOVED lines=128> */
[----:B------:R0:W-:Y:S01]  /*b350*/  STTM.x128 tmem[UR9], R4 ;  /* 0x00000004000079ed */ /* 0x0001e200083c0009 */
[----:B------:R-:W1:Y:S02]  /*b360*/  FENCE.VIEW.ASYNC.T ;  /* 0x00000000000073c6 */ /* 0x000e640000000200 */
[----:B-1----:R-:W-:Y:S06]  /*b370*/  BAR.SYNC.DEFER_BLOCKING 0x0 ;  /* 0x0000000000007b1d */ /* 0x002fec0000010000 */
[----:B------:R1:W-:Y:S06]  /*b380*/  MEMBAR.ALL.CTA ;  /* 0x0000000000007992 */ /* 0x0003ec0000008000 */
[----:B-1----:R-:W1:Y:S01]  /*b390*/  FENCE.VIEW.ASYNC.S ;  /* 0x00000000000073c6 */ /* 0x002e620000000000 */
[----:B------:R-:W-:Y:S01]  /*b3a0*/  ULEA UR8, UR70, UR11, 0x3 ;  /* 0x0000000b46087291 */ /* 0x000fe2000f8e18ff */
[----:B------:R-:W-:-:S03]  /*b3b0*/  UMOV UR75, UR73 ;  /* 0x00000049004b7c82 */ /* 0x000fc60008000000 */
[----:B------:R-:W-:Y:S01]  /*b3c0*/  UIADD3 UR8, UPT, UPT, UR8, 0x1c000, URZ ;  /* 0x0001c00008087890 */ /* 0x000fe2000fffe0ff */
[----:B-1----:R-:W-:Y:S06]  /*b3d0*/  BAR.SYNC.DEFER_BLOCKING 0x0 ;  /* 0x0000000000007b1d */ /* 0x002fec0000010000 */
[----:B------:R-:W-:Y:S05]  /*b3e0*/  BRA.U UP1, `(.L_x_16) ;  /* 0x0000000101787547 */ /* 0x000fea000b800000 */
[----:B------:R-:W-:Y:S01]  /*b3f0*/  UIADD3 UR73, UPT, UPT, UR10, 0x188, URZ ;  /* 0x000001880a497890 */ /* 0x000fe2000fffe0ff */
[----:B------:R-:W-:Y:S01]  /*b400*/  UMOV UR4, 0x0 ;  /* 0x0000000000047882 */ /* 0x000fe20000000000 */
[----:B------:R-:W-:Y:S01]  /*b410*/  UMOV UR5, 0x8200010 ;  /* 0x0820001000057882 */ /* 0x000fe20000000000 */
[----:B------:R-:W-:Y:S01]  /*b420*/  UMOV UR76, 0x0 ;  /* 0x00000000004c7882 */ /* 0x000fe20000000000 */
[----:B------:R-:W-:Y:S01]  /*b430*/  UTCHMMA tmem[UR12], gdesc[UR22], tmem[UR10], tmem[UR4], idesc[UR5], UPT ;  /* 0x00ff04160c0079ea */ /* 0x000fe2000b80000a */
[----:B------:R-:W-:-:S04]  /*b440*/  UMOV UR77, 0x8200010 ;  /* 0x08200010004d7882 */ /* 0x000fc80000000000 */
[----:B------:R1:W-:Y:S02]  /*b450*/  UTCHMMA tmem[UR73], gdesc[UR52], tmem[UR10], tmem[UR4], idesc[UR5], UPT ;  /* 0x00ff0434490079ea */ /* 0x0003e4000b80000a */
[----:B-1----:R-:W-:Y:S02]  /*b460*/  UIADD3 UR73, UPT, UPT, UR10, 0x190, URZ ;  /* 0x000001900a497890 */ /* 0x002fe4000fffe0ff */
[----:B------:R-:W-:-:S07]  /*b470*/  UIADD3 UR5, UPT, UPT, UR10, 0x198, URZ ;  /* 0x000001980a057890 */ /* 0x000fce000fffe0ff */
[----:B------:R1:W-:Y:S02]  /*b480*/  UTCHMMA tmem[UR73], gdesc[UR66], tmem[UR10], tmem[UR76], idesc[UR77], UPT ;  /* 0x00ff4c42490079ea */ /* 0x0003e4000b80000a */
[----:B------:R2:W-:Y:S01]  /*b490*/  UTCHMMA tmem[UR5], gdesc[UR68], tmem[UR10], tmem[UR76], idesc[UR77], UPT ;  /* 0x00ff4c44050079ea */ /* 0x0005e2000b80000a */
[----:B-1----:R-:W-:Y:S02]  /*b4a0*/  UIADD3 UR73, UPT, UPT, UR10, 0x80, URZ ;  /* 0x000000800a497890 */ /* 0x002fe4000fffe0ff */
[----:B--2---:R-:W-:Y:S02]  /*b4b0*/  UIADD3 UR76, UPT, UPT, UR10, 0x1a0, URZ ;  /* 0x000001a00a4c7890 */ /* 0x004fe4000fffe0ff */
[----:B------:R-:W-:Y:S01]  /*b4c0*/  UIADD3 UR77, UPT, UPT, UR10, 0x1a8, URZ ;  /* 0x000001a80a4d7890 */ /* 0x000fe2000fffe0ff */
[----:B------:R-:W-:-:S06]  /*b4d0*/  UMOV UR5, 0x8200010 ;  /* 0x0820001000057882 */ /* 0x000fcc0000000000 */
[----:B------:R1:W-:Y:S02]  /*b4e0*/  UTCHMMA tmem[UR76], gdesc[UR22], tmem[UR73], tmem[UR4], idesc[UR5], UPT ;  /* 0x00ff04164c0079ea */ /* 0x0003e4000b800049 */
[----:B------:R2:W-:Y:S01]  /*b4f0*/  UTCHMMA tmem[UR77], gdesc[UR52], tmem[UR73], tmem[UR4], idesc[UR5], UPT ;  /* 0x00ff04344d0079ea */ /* 0x0005e2000b800049 */
[----:B-1----:R-:W-:Y:S01]  /*b500*/  UMOV UR76, 0x0 ;  /* 0x00000000004c7882 */ /* 0x002fe20000000000 */
[----:B--2---:R-:W-:Y:S01]  /*b510*/  UIADD3 UR4, UPT, UPT, UR10, 0x1b0, URZ ;  /* 0x000001b00a047890 */ /* 0x004fe2000fffe0ff */
[----:B------:R-:W-:-:S08]  /*b520*/  UMOV UR77, 0x8200010 ;  /* 0x08200010004d7882 */ /* 0x000fd00000000000 */
[----:B------:R1:W-:Y:S02]  /*b530*/  UTCHMMA tmem[UR4], gdesc[UR66], tmem[UR73], tmem[UR76], idesc[UR77], UPT ;  /* 0x00ff4c42040079ea */ /* 0x0003e4000b800049 */
[----:B-1----:R-:W-:Y:S02]  /*b540*/  UIADD3 UR76, UPT, UPT, UR10, 0x80, URZ ;  /* 0x000000800a4c7890 */ /* 0x002fe4000fffe0ff */
[----:B------:R-:W-:Y:S01]  /*b550*/  UIADD3 UR77, UPT, UPT, UR10, 0x1b8, URZ ;  /* 0x000001b80a4d7890 */ /* 0x000fe2000fffe0ff */
[----:B------:R-:W-:-:S08]  /*b560*/  UMOV UR4, 0x0 ;  /* 0x0000000000047882 */ /* 0x000fd00000000000 */
[----:B------:R1:W-:Y:S02]  /*b570*/  UTCHMMA tmem[UR77], gdesc[UR68], tmem[UR76], tmem[UR4], idesc[UR5], UPT ;  /* 0x00ff04444d0079ea */ /* 0x0003e4000b80004c */
[----:B-1----:R-:W-:Y:S01]  /*b580*/  UMOV UR4, UR8 ;  /* 0x0000000800047c82 */ /* 0x002fe20008000000 */
[----:B------:R-:W-:Y:S02]  /*b590*/  UMOV UR5, URZ ;  /* 0x000000ff00057c82 */ /* 0x000fe40008000000 */
[----:B------:R-:W-:Y:S02]  /*b5a0*/  UMOV UR5, UR4 ;  /* 0x0000000400057c82 */ /* 0x000fe40008000000 */
[----:B------:R1:W-:Y:S01]  /*b5b0*/  UTCBAR [UR5], URZ ;  /* 0x000000ff050073e9 */ /* 0x0003e200080000ff */
[----:B------:R-:W-:Y:S02]  /*b5c0*/  NOP ;  /* 0x0000000000007918 */ /* 0x000fe40000000000 */
.L_x_16:
[----:B0-----:R-:W2:Y:S01]  /*b5d0*/  LDL R4, [R1+0x38] ;  /* 0x0000380001047983 */ /* 0x001ea20000100800 */
[----:B-1----:R-:W-:Y:S01]  /*b5e0*/  R2UR UR5, R137 ;  /* 0x00000000890572ca */ /* 0x002fe200000e0000 */
[----:B------:R-:W-:Y:S01]  /*b5f0*/  UIADD3 UR70, UPT, UPT, UR70, 0x1, URZ ;  /* 0x0000000146467890 */ /* 0x000fe2000fffe0ff */
[----:B------:R-:W-:Y:S01]  /*b600*/  FFMA R136, R0, R136, R135 ;  /* 0x0000008800887223 */ /* 0x000fe20000000087 */
[----:B------:R-:W-:Y:S01]  /*b610*/  UIADD3 UR6, UPT, UPT, UR6, 0x40, URZ ;  /* 0x0000004006067890 */ /* 0x000fe2000fffe0ff */
[----:B------:R-:W-:Y:S01]  /*b620*/  MOV R68, UR75 ;  /* 0x0000004b00447c02 */ /* 0x000fe20008000f00 */
[----:B------:R-:W-:Y:S01]  /*b630*/  UISETP.GT.AND UP2, UPT, UR70, 0x1, UPT ;  /* 0x000000014600788c */ /* 0x000fe2000bf44270 */
[----:B------:R-:W-:-:S03]  /*b640*/  MOV R0, R2 ;  /* 0x0000000200007202 */ /* 0x000fc60000000f00 */
[----:B------:R-:W-:Y:S02]  /*b650*/  USEL UR73, URZ, 0x1, !UP2 ;  /* 0x00000001ff497887 */ /* 0x000fe4000d000000 */
[----:B------:R-:W-:Y:S02]  /*b660*/  USEL UR70, UR70, URZ, !UP2 ;  /* 0x000000ff46467287 */ /* 0x000fe4000d000000 */
[----:B------:R-:W-:Y:S02]  /*b670*/  UISETP.GE.AND UP2, UPT, UR6, UR5, UPT ;  /* 0x000000050600728c */ /* 0x000fe4000bf46270 */
[----:B------:R-:W-:Y:S01]  /*b680*/  ULOP3.LUT UR73, UR75, UR73, URZ, 0x3c, !UPT ;  /* 0x000000494b497292 */ /* 0x000fe2000f8e3cff */
[----:B--2---:R-:W-:Y:S02]  /*b690*/  R2UR UR4, R4 ;  /* 0x00000000040472ca */ /* 0x004fe400000e0000 */
[----:B------:R-:W0:Y:S11]  /*b6a0*/  LDC R4, c[0x0][0x3c4] ;  /* 0x0000f100ff047b82 */ /* 0x000e360000000800 */
[----:B------:R-:W-:-:S02]  /*b6b0*/  IADD3 R132, PT, PT, R132, UR4, RZ ;  /* 0x0000000484847c10 */ /* 0x000fc4000fffe0ff */
[----:B0-----:R-:W-:-:S04]  /*b6c0*/  SHF.L.U32 R4, R4, 0x6, RZ ;  /* 0x0000000604047819 */ /* 0x001fc800000006ff */
[----:B------:R-:W-:Y:S01]  /*b6d0*/  IADD3 R3, PT, PT, R4, R3, RZ ;  /* 0x0000000304037210 */ /* 0x000fe20007ffe0ff */
[----:B------:R-:W-:Y:S06]  /*b6e0*/  BRA.U !UP2, `(.L_x_17) ;  /* 0xffffffcd0a087547 */ /* 0x000fec000b83ffff */
.L_x_12:
[C---:B------:R-:W-:Y:S01]  /*b6f0*/  FMUL R0, R136.reuse, 8388608 ;  /* 0x4b00000088007820 */ /* 0x040fe20000400000 */
[C---:B------:R-:W-:Y:S01]  /*b700*/  FSETP.GEU.AND P5, PT, R136.reuse, 1.175494350822287508e-38, PT ;  /* 0x008000008800780b */ /* 0x040fe20003fae000 */
[----:B-1----:R-:W-:Y:S01]  /*b710*/  HFMA2 R5, -RZ, RZ, 1.443359375, -0.2030029296875 ;  /* 0x3dc6b27fff057431 */ /* 0x002fe200000001ff */
[----:B------:R-:W1:Y:S01]  /*b720*/  LDCU UR4, c[0x0][0x3f0] ;  /* 0x00007e00ff0477ac */ /* 0x000e620008000800 */
[----:B------:R-:W-:Y:S02]  /*b730*/  FSETP.GT.AND P3, PT, |R136|, 8.50705917302346158658e+37, PT ;  /* 0x7e8000008800780b */ /* 0x000fe40003f64200 */
[----:B------:R-:W-:-:S04]  /*b740*/  FSEL R134, R0, R136, !P5 ;  /* 0x0000008800867208 */ /* 0x000fc80006800000 */
[C---:B------:R-:W-:Y:S02]  /*b750*/  IADD3 R0, PT, PT, R134.reuse, -0x3f3504f3, RZ ;  /* 0xc0cafb0d86007810 */ /* 0x040fe40007ffe0ff */
[----:B------:R-:W-:Y:S02]  /*b760*/  ISETP.GE.U32.AND P2, PT, R134, 0x7f800000, PT ;  /* 0x7f8000008600780c */ /* 0x000fe40003f46070 */
[----:B------:R-:W-:-:S04]  /*b770*/  LOP3.LUT R3, R0, 0xff800000, RZ, 0xc0, !PT ;  /* 0xff80000000037812 */ /* 0x000fc800078ec0ff */
[----:B------:R-:W-:Y:S01]  /*b780*/  IADD3 R0, PT, PT, R134, -R3, RZ ;  /* 0x8000000386007210 */ /* 0x000fe20007ffe0ff */
[----:B-1----:R-:W-:-:S04]  /*b790*/  UISETP.GE.AND UP0, UPT, UR4, 0x1, UPT ;  /* 0x000000010400788c */ /* 0x002fc8000bf06270 */
[----:B------:R-:W-:-:S04]  /*b7a0*/  FADD R132, R0, -1 ;  /* 0xbf80000000847421 */ /* 0x000fc80000000000 */
[----:B------:R-:W-:-:S04]  /*b7b0*/  FFMA.FTZ R5, R132, R5, -0.16845393180847167969 ;  /* 0xbe2c7f3084057423 */ /* 0x000fc80000010005 */
[----:B------:R-:W-:-:S04]  /*b7c0*/  FFMA.FTZ R5, R132, R5, 0.1716887056827545166 ;  /* 0x3e2fcf2a84057423 */ /* 0x000fc80000010005 */
[----:B------:R-:W-:-:S04]  /*b7d0*/  FFMA.FTZ R5, R132, R5, -0.17900948226451873779 ;  /* 0xbe374e4384057423 */ /* 0x000fc80000010005 */
[----:B------:R-:W-:-:S04]  /*b7e0*/  FFMA.FTZ R5, R132, R5, 0.20512372255325317383 ;  /* 0x3e520bf484057423 */ /* 0x000fc80000010005 */
[----:B------:R-:W-:-:S04]  /*b7f0*/  FFMA.FTZ R5, R132, R5, -0.24046532809734344482 ;  /* 0xbe763c8b84057423 */ /* 0x000fc80000010005 */
[----:B------:R-:W-:-:S04]  /*b800*/  FFMA.FTZ R5, R132, R5, 0.28857114911079406738 ;  /* 0x3e93bf9984057423 */ /* 0x000fc80000010005 */
[----:B------:R-:W-:-:S04]  /*b810*/  FFMA.FTZ R5, R132, R5, -0.36067417263984680176 ;  /* 0xbeb8aa4984057423 */ /* 0x000fc80000010005 */
[----:B------:R-:W-:Y:S01]  /*b820*/  FFMA.FTZ R5, R132, R5, 0.48089820146560668945 ;  /* 0x3ef6384a84057423 */ /* 0x000fe20000010005 */
[----:B------:R-:W-:Y:S06]  /*b830*/  BRA.U !UP0, `(.L_x_18) ;  /* 0x0000000108107547 */ /* 0x000fec000b800000 */
[----:B------:R-:W-:-:S06]  /*b840*/  USHF.L.U32 UR75, UR75, 0x1f, URZ ;  /* 0x0000001f4b4b7899 */ /* 0x000fcc00080006ff */
[----:B------:R-:W-:-:S04]  /*b850*/  MOV R0, UR75 ;  /* 0x0000004b00007c02 */ /* 0x000fc80008000f00 */
[----:B------:R-:W1:Y:S02]  /*b860*/  SYNCS.PHASECHK.TRANS64.TRYWAIT P4, [UR8], R0 ;  /* 0x00000000ff0075a7 */ /* 0x000e640008081108 */
[----:B-1----:R-:W-:Y:S05]  /*b870*/  @!P4 BRA `(.L_x_19) ;  /* 0x0000004800f0c947 */ /* 0x002fea0003800000 */
.L_x_18:
[----:B------:R-:W-:Y:S01]  /*b880*/  BAR.SYNC.DEFER_BLOCKING 0x0 ;  /* 0x0000000000007b1d */ /* 0x000fe20000010000 */
[----:B------:R-:W-:Y:S01]  /*b890*/  FSEL R0, RZ, -23, P5 ;  /* 0xc1b80000ff007808 */ /* 0x000fe20002800000 */
[----:B------:R-:W-:Y:S01]  /*b8a0*/  FFMA.FTZ R133, R132, R5, -0.72134751081466674805 ;  /* 0xbf38aa3b84857423 */ /* 0x000fe20000010005 */
[C---:B------:R-:W-:Y:S01]  /*b8b0*/  FSETP.GEU.AND P5, PT, |R136|.reuse, 1.175494350822287508e-38, PT ;  /* 0x008000008800780b */ /* 0x040fe20003fae200 */
[----:B------:R-:W-:Y:S01]  /*b8c0*/  @P3 FMUL R136, R136, 0.25 ;  /* 0x3e80000088883820 */ /* 0x000fe20000400000 */
[----:B------:R-:W-:Y:S01]  /*b8d0*/  I2FP.F32.S32 R3, R3 ;  /* 0x0000000300037245 */ /* 0x000fe20000201400 */
[C---:B------:R-:W-:Y:S02]  /*b8e0*/  FMUL R133, R132.reuse, R133 ;  /* 0x0000008584857220 */ /* 0x040fe40000400000 */
[----:B0-----:R-:W0:Y:S01]  /*b8f0*/  S2UR UR12, SR_CTAID.Y ;  /* 0x00000000000c79c3 */ /* 0x001e220000002600 */
[----:B------:R-:W1:Y:S01]  /*b900*/  S2R R148, SR_TID.X ;  /* 0x0000000000947919 */ /* 0x000e620000002100 */
[----:B------:R-:W0:Y:S01]  /*b910*/  LDCU.64 UR6, c[0x0][0x3e0] ;  /* 0x00007c00ff0677ac */ /* 0x000e220008000a00 */
[C---:B------:R-:W-:Y:S01]  /*b920*/  FMUL R133, R132.reuse, R133 ;  /* 0x0000008584857220 */ /* 0x040fe20000400000 */
[----:B------:R-:W-:Y:S01]  /*b930*/  FFMA.FTZ R3, R3, 1.1920928955078125e-07, R0 ;  /* 0x3400000003037823 */ /* 0x000fe20000010000 */
[----:B------:R-:W2:Y:S01]  /*b940*/  S2R R251, SR_CTAID.X ;  /* 0x0000000000fb7919 */ /* 0x000ea20000002500 */
[----:B------:R-:W-:Y:S01]  /*b950*/  @P2 MOV R0, 0x7f800000 ;  /* 0x7f80000000002802 */ /* 0x000fe20000000f00 */
[----:B------:R-:W-:Y:S01]  /*b960*/  FFMA.FTZ R132, R132, 1.4426950216293334961, R133 ;  /* 0x3fb8aa3b84847823 */ /* 0x000fe20000010085 */
[----:B------:R-:W3:Y:S01]  /*b970*/  LDCU.64 UR4, c[0x0][0x3e0] ;  /* 0x00007c00ff0477ac */ /* 0x000ee20008000a00 */
[----:B------:R-:W-:Y:S01]  /*b980*/  @!P5 FMUL R136, R136, 16777216 ;  /* 0x4b8000008888d820 */ /* 0x000fe20000400000 */
[----:B------:R-:W4:Y:S01]  /*b990*/  LDC.64 R142, c[0x0][0x398] ;  /* 0x0000e600ff8e7b82 */ /* 0x000f220000000a00 */
[----:B------:R-:W-:Y:S01]  /*b9a0*/  FADD R3, R3, R132 ;  /* 0x0000008403037221 */ /* 0x000fe20000000000 */
[C---:B------:R-:W-:Y:S01]  /*b9b0*/  @P2 FFMA.FTZ R3, R134.reuse, R0, +INF ;  /* 0x7f80000086032423 */ /* 0x040fe20000010000 */
[----:B------:R-:W5:Y:S01]  /*b9c0*/  MUFU.RCP R207, R136 ;  /* 0x0000008800cf7308 */ /* 0x000f620000001000 */
[----:B------:R-:W-:Y:S01]  /*b9d0*/  FSETP.NEU.AND P4, PT, R134, RZ, PT ;  /* 0x000000ff8600720b */ /* 0x000fe20003f8d000 */
[----:B------:R-:W0:Y:S03]  /*b9e0*/  @!P1 SYNCS.CCTL.IV [UR11+0x1c000] ;  /* 0x01c00000ff0099b1 */ /* 0x000e26000800000b */
[----:B0-----:R-:W-:Y:S01]  /*b9f0*/  BAR.SYNC.DEFER_BLOCKING 0x0 ;  /* 0x0000000000007b1d */ /* 0x001fe20000010000 */
[----:B------:R-:W-:Y:S01]  /*ba00*/  FSEL R3, R3, -INF , P4 ;  /* 0xff80000003037808 */ /* 0x000fe20002000000 */
[----:B------:R-:W-:-:S04]  /*ba10*/  UIMAD UR6, UR12, UR6, URZ ;  /* 0x000000060c0672a4 */ /* 0x000fc8000f8e02ff */
[----:B------:R-:W-:Y:S02]  /*ba20*/  FFMA R208, R3, 0.69314718246459960938, R2 ;  /* 0x3f31721803d07823 */ /* 0x000fe40000000002 */
[----:B------:R-:W0:Y:S01]  /*ba30*/  LDC R0, c[0x0][0x3e8] ;  /* 0x0000fa00ff007b82 */ /* 0x000e220000000800 */
[----:B------:R-:W0:Y:S01]  /*ba40*/  LDTM.x128 R4, tmem[UR9] ;  /* 0x00000009000479ee */ /* 0x000e2200083c0000 */
[----:B---3--:R-:W-:Y:S02]  /*ba50*/  UIMAD UR4, UR12, UR4, URZ ;  /* 0x000000040c0472a4 */ /* 0x008fe4000f8e02ff */
[----:B------:R-:W-:Y:S02]  /*ba60*/  USHF.L.U32 UR9, UR6, 0x1, URZ ;  /* 0x0000000106097899 */ /* 0x000fe400080006ff */
[----:B------:R-:W-:Y:S01]  /*ba70*/  USHF.L.U32 UR8, UR4, 0x1, URZ ;  /* 0x0000000104087899 */ /* 0x000fe200080006ff */
[----:B-1----:R-:W-:Y:S01]  /*ba80*/  LOP3.LUT R252, R148, 0xff, RZ, 0xc0, !PT ;  /* 0x000000ff94fc7812 */ /* 0x002fe200078ec0ff */
[----:B------:R-:W1:Y:S03]  /*ba90*/  LDC.64 R204, c[0x0][0x398] ;  /* 0x0000e600ffcc7b82 */ /* 0x000e660000000a00 */
[----:B--2---:R-:W-:Y:S01]  /*baa0*/  LEA R251, R251, R252, 0x8 ;  /* 0x000000fcfbfb7211 */ /* 0x004fe200078e40ff */
[----:B------:R-:W2:Y:S01]  /*bab0*/  @!P1 SYNCS.CCTL.IV [UR11+0x1c008] ;  /* 0x01c00800ff0099b1 */ /* 0x000ea2000800000b */
[----:B------:R-:W-:Y:S01]  /*bac0*/  NOP ;  /* 0x0000000000007918 */ /* 0x000fe20000000000 */
[----:B0-----:R-:W-:-:S02]  /*bad0*/  IMAD R151, R0, 0x28, RZ ;  /* 0x0000002800977824 */ /* 0x001fc400078e02ff */
[----:B------:R-:W-:Y:S01]  /*bae0*/  @P3 FMUL R27, R27, 0.25 ;  /* 0x3e8000001b1b3820 */ /* 0x000fe20000400000 */
[----:B------:R-:W-:Y:S01]  /*baf0*/  @P3 FMUL R26, R26, 0.25 ;  /* 0x3e8000001a1a3820 */ /* 0x000fe20000400000 */
[----:B------:R-:W-:Y:S01]  /*bb00*/  @P3 FMUL R4, R4, 0.25 ;  /* 0x3e80000004043820 */ /* 0x000fe20000400000 */
[----:B------:R-:W-:Y:S01]  /*bb10*/  @P3 FMUL R5, R5, 0.25 ;  /* 0x3e80000005053820 */ /* 0x000fe20000400000 */
[----:B------:R-:W-:Y:S01]  /*bb20*/  @!P5 FMUL R27, R27, 16777216 ;  /* 0x4b8000001b1bd820 */ /* 0x000fe20000400000 */
[----:B------:R-:W-:Y:S01]  /*bb30*/  @P3 FMUL R29, R29, 0.25 ;  /* 0x3e8000001d1d3820 */ /* 0x000fe20000400000 */
[----:B------:R-:W-:Y:S01]  /*bb40*/  @!P5 FMUL R26, R26, 16777216 ;  /* 0x4b8000001a1ad820 */ /* 0x000fe20000400000 */
[----:B------:R-:W-:Y:S01]  /*bb50*/  @P3 FMUL R36, R36, 0.25 ;  /* 0x3e80000024243820 */ /* 0x000fe20000400000 */
[----:B------:R-:W-:Y:S01]  /*bb60*/  @!P5 FMUL R4, R4, 16777216 ;  /* 0x4b8000000404d820 */ /* 0x000fe20000400000 */
[----:B------:R-:W-:Y:S01]  /*bb70*/  @!P5 FMUL R5, R5, 16777216 ;  /* 0x4b8000000505d820 */ /* 0x000fe20000400000 */
[----:B-----5:R-:W-:Y:S01]  /*bb80*/  FMUL R138, R207, R27 ;  /* 0x0000001bcf8a7220 */ /* 0x020fe20000400000 */
[----:B------:R-:W-:Y:S01]  /*bb90*/  @!P5 FMUL R29, R29, 16777216 ;  /* 0x4b8000001d1dd820 */ /* 0x000fe20000400000 */
[----:B------:R-:W-:Y:S01]  /*bba0*/  FMUL R136, R207, R26 ;  /* 0x0000001acf887220 */ /* 0x000fe20000400000 */
[----:B------:R-:W-:-:S02]  /*bbb0*/  IMAD R27, R251, UR7, RZ ;  /* 0x00000007fb1b7c24 */ /* 0x000fc4000f8e02ff */
[----:B------:R-:W-:Y:S01]  /*bbc0*/  @!P5 FMUL R36, R36, 16777216 ;  /* 0x4b8000002424d820 */ /* 0x000fe20000400000 */
[----:B------:R-:W-:Y:S02]  /*bbd0*/  IMAD R26, R251, UR5, RZ ;  /* 0x00000005fb1a7c24 */ /* 0x000fe4000f8e02ff */
[C---:B------:R-:W-:Y:S01]  /*bbe0*/  FMUL R4, R207.reuse, R4 ;  /* 0x00000004cf047220 */ /* 0x040fe20000400000 */
[----:B------:R-:W-:Y:S01]  /*bbf0*/  FMUL R5, R207, R5 ;  /* 0x00000005cf057220 */ /* 0x000fe20000400000 */
[----:B------:R-:W-:Y:S01]  /*bc00*/  @P3 FMUL R6, R6, 0.25 ;  /* 0x3e80000006063820 */ /* 0x000fe20000400000 */
        /* <DEDUP_REMOVED lines=121> */
[----:B------:R-:W-:Y:S01]  /*c3a0*/  FMUL R133, R207, R29 ;  /* 0x0000001dcf857220 */ /* 0x000fe20000400000 */
[----:B------:R-:W-:Y:S01]  /*c3b0*/  SHF.L.U32 R29, R27, 0x1, RZ ;  /* 0x000000011b1d7819 */ /* 0x000fe200000006ff */
[----:B------:R-:W-:Y:S01]  /*c3c0*/  FMUL R144, R207, R36 ;  /* 0x00000024cf907220 */ /* 0x000fe20000400000 */
[C---:B------:R-:W-:Y:S01]  /*c3d0*/  SHF.L.U32 R3, R26.reuse, 0x1, RZ ;  /* 0x000000011a037819 */ /* 0x040fe200000006ff */
[----:B------:R-:W-:Y:S01]  /*c3e0*/  UIMAD.WIDE UR6, UR6, 0x2, URZ ;  /* 0x00000002060678a5 */ /* 0x000fe2000f8e02ff */
[----:B------:R-:W-:-:S04]  /*c3f0*/  IMAD.HI R36, R26, 0x2, RZ ;  /* 0x000000021a247827 */ /* 0x000fc800078e02ff */
[----:B------:R-:W-:Y:S01]  /*c400*/  @!P5 FMUL R6, R6, 16777216 ;  /* 0x4b8000000606d820 */ /* 0x000fe20000400000 */
        /* <DEDUP_REMOVED lines=121> */
[----:B------:R-:W-:Y:S01]  /*cba0*/  IMAD.HI R2, R27, 0x2, RZ ;  /* 0x000000021b027827 */ /* 0x000fe200078e02ff */
[----:B------:R-:W-:Y:S01]  /*cbb0*/  F2FP.F16.F32.PACK_AB R26, R5, R4 ;  /* 0x00000004051a723e */ /* 0x000fe200000000ff */
[----:B------:R-:W-:Y:S01]  /*cbc0*/  UIMAD.WIDE UR4, UR4, 0x2, URZ ;  /* 0x00000002040478a5 */ /* 0x000fe2000f8e02ff */
[----:B----4-:R-:W-:Y:S01]  /*cbd0*/  IADD3 R142, P5, P4, R29, UR9, R142 ;  /* 0x000000091d8e7c10 */ /* 0x010fe2000fcbe08e */
[C---:B------:R-:W-:Y:S01]  /*cbe0*/  IMAD R5, R0.reuse, 0x84, RZ ;  /* 0x0000008400057824 */ /* 0x040fe200078e02ff */
[----:B-1----:R-:W-:Y:S01]  /*cbf0*/  IADD3 R204, P2, P3, R3, UR8, R204 ;  /* 0x0000000803cc7c10 */ /* 0x002fe2000fb5e0cc */
[----:B------:R-:W-:Y:S01]  /*cc00*/  IMAD R27, R0, 0x86, RZ ;  /* 0x00000086001b7824 */ /* 0x000fe200078e02ff */
[----:B------:R-:W-:Y:S01]  /*cc10*/  IADD3.X R143, PT, PT, R2, UR7, R143, P5, P4 ;  /* 0x00000007028f7c10 */ /* 0x000fe2000afe848f */
[C---:B------:R-:W-:Y:S01]  /*cc20*/  IMAD R3, R0.reuse, 0x82, RZ ;  /* 0x0000008200037824 */ /* 0x040fe200078e02ff */
[----:B------:R-:W-:Y:S01]  /*cc30*/  IADD3 RZ, P5, PT, R5, R204, RZ ;  /* 0x000000cc05ff7210 */ /* 0x000fe20007fbe0ff */
[C---:B------:R-:W-:Y:S01]  /*cc40*/  FMUL R6, R207.reuse, R6 ;  /* 0x00000006cf067220 */ /* 0x040fe20000400000 */
[----:B------:R-:W-:Y:S01]  /*cc50*/  SHF.L.U32 R5, R0, 0x1, RZ ;  /* 0x0000000100057819 */ /* 0x000fe200000006ff */
[----:B------:R-:W-:Y:S01]  /*cc60*/  FMUL R7, R207, R7 ;  /* 0x00000007cf077220 */ /* 0x000fe20000400000 */
[----:B------:R-:W-:Y:S01]  /*cc70*/  IADD3.X R36, PT, PT, R36, UR5, R205, P2, P3 ;  /* 0x0000000524247c10 */ /* 0x000fe200097e64cd */
[----:B------:R0:W-:Y:S01]  /*cc80*/  STG.E.U16 desc[UR14][R142.64], R26 ;  /* 0x0000001a8e007986 */ /* 0x0001e2000c10150e */
[-C--:B------:R-:W-:Y:S01]  /*cc90*/  IADD3 RZ, P4, PT, R27, R204.reuse, RZ ;  /* 0x000000cc1bff7210 */ /* 0x080fe20007f9e0ff */
[C---:B------:R-:W-:Y:S01]  /*cca0*/  IMAD R27, R0.reuse, 0x6, RZ ;  /* 0x00000006001b7824 */ /* 0x040fe200078e02ff */
[----:B------:R-:W-:Y:S01]  /*ccb0*/  IADD3 R2, P1, PT, R5, R204, RZ ;  /* 0x000000cc05027210 */ /* 0x000fe20007f3e0ff */
[----:B------:R-:W-:Y:S01]  /*ccc0*/  FMUL R132, R207, R28 ;  /* 0x0000001ccf847220 */ /* 0x000fe20000400000 */
[----:B------:R-:W-:Y:S01]  /*ccd0*/  IADD3 RZ, P6, PT, R3, R204, RZ ;  /* 0x000000cc03ff7210 */ /* 0x000fe20007fde0ff */
[C---:B------:R-:W-:Y:S01]  /*cce0*/  FMUL R8, R207.reuse, R8 ;  /* 0x00000008cf087220 */ /* 0x040fe20000400000 */
[C---:B------:R-:W-:Y:S01]  /*ccf0*/  LEA.HI.X.SX32 R3, R0.reuse, R36, 0x1, P1 ;  /* 0x0000002400037211 */ /* 0x040fe200008f0eff */
[----:B------:R-:W-:Y:S01]  /*cd00*/  FMUL R9, R207, R9 ;  /* 0x00000009cf097220 */ /* 0x000fe20000400000 */
[----:B------:R-:W-:Y:S01]  /*cd10*/  F2FP.F16.F32.PACK_AB R28, R7, R6 ;  /* 0x00000006071c723e */ /* 0x000fe200000000ff */
[C---:B------:R-:W-:Y:S01]  /*cd20*/  IMAD R29, R0.reuse, 0x88, RZ ;  /* 0x00000088001d7824 */ /* 0x040fe200078e02ff */
[----:B------:R-:W-:Y:S01]  /*cd30*/  LEA R4, P2, R0, R204, 0x2 ;  /* 0x000000cc00047211 */ /* 0x000fe200078410ff */
[C---:B------:R-:W-:Y:S01]  /*cd40*/  FMUL R135, R207.reuse, R31 ;  /* 0x0000001fcf877220 */ /* 0x040fe20000400000 */
[----:B0-----:R-:W-:Y:S01]  /*cd50*/  PRMT R26, R26, 0x7632, R26 ;  /* 0x000076321a1a7816 */ /* 0x001fe2000000001a */
[C---:B------:R-:W-:Y:S01]  /*cd60*/  IMAD R31, R0.reuse, 0xc, RZ ;  /* 0x0000000c001f7824 */ /* 0x040fe200078e02ff */
[C---:B------:R-:W-:Y:S01]  /*cd70*/  LEA R7, R0.reuse, R0, 0x1 ;  /* 0x0000000000077211 */ /* 0x040fe200078e08ff */
[----:B------:R-:W-:Y:S01]  /*cd80*/  FMUL R10, R207, R10 ;  /* 0x0000000acf0a7220 */ /* 0x000fe20000400000 */
[----:B------:R-:W-:Y:S01]  /*cd90*/  IADD3 R6, P1, PT, R27, R204, RZ ;  /* 0x000000cc1b067210 */ /* 0x000fe20007f3e0ff */
[----:B------:R0:W-:Y:S01]  /*cda0*/  STG.E.U16 desc[UR14][R2.64], R26 ;  /* 0x0000001a02007986 */ /* 0x0001e2000c10150e */
[-C--:B------:R-:W-:Y:S01]  /*cdb0*/  LEA.HI.X.SX32 R5, R5, R36.reuse, 0x1, P2 ;  /* 0x0000002405057211 */ /* 0x080fe200010f0eff */
[----:B------:R-:W-:Y:S01]  /*cdc0*/  FMUL R11, R207, R11 ;  /* 0x0000000bcf0b7220 */ /* 0x000fe20000400000 */
[----:B------:R-:W-:Y:S01]  /*cdd0*/  LEA.HI.X.SX32 R7, R7, R36, 0x1, P1 ;  /* 0x0000002407077211 */ /* 0x000fe200008f0eff */
[----:B------:R-:W-:Y:S01]  /*cde0*/  FMUL R12, R207, R12 ;  /* 0x0000000ccf0c7220 */ /* 0x000fe20000400000 */
[----:B------:R-:W-:Y:S01]  /*cdf0*/  F2FP.F16.F32.PACK_AB R8, R9, R8 ;  /* 0x000000080908723e */ /* 0x000fe200000000ff */
[----:B------:R1:W-:Y:S01]  /*ce00*/  STG.E.U16 desc[UR14][R4.64], R28 ;  /* 0x0000001c04007986 */ /* 0x0003e2000c10150e */
[C---:B------:R-:W-:Y:S01]  /*ce10*/  SHF.L.U32 R9, R0.reuse, 0x2, RZ ;  /* 0x0000000200097819 */ /* 0x040fe200000006ff */
[----:B------:R-:W-:Y:S01]  /*ce20*/  FMUL R13, R207, R13 ;  /* 0x0000000dcf0d7220 */ /* 0x000fe20000400000 */
[----:B------:R-:W-:Y:S01]  /*ce30*/  IADD3 RZ, P3, PT, R29, R204, RZ ;  /* 0x000000cc1dff7210 */ /* 0x000fe20007f7e0ff */
[----:B------:R-:W-:Y:S01]  /*ce40*/  IMAD R29, R0, 0xa, RZ ;  /* 0x0000000a001d7824 */ /* 0x000fe200078e02ff */
[----:B------:R-:W-:Y:S01]  /*ce50*/  F2FP.F16.F32.PACK_AB R10, R11, R10 ;  /* 0x0000000a0b0a723e */ /* 0x000fe200000000ff */
[C---:B------:R-:W-:Y:S01]  /*ce60*/  FMUL R14, R207.reuse, R14 ;  /* 0x0000000ecf0e7220 */ /* 0x040fe20000400000 */
[----:B0-----:R-:W-:Y:S01]  /*ce70*/  PRMT R3, R28, 0x7632, R3 ;  /* 0x000076321c037816 */ /* 0x001fe20000000003 */
[C---:B------:R-:W-:Y:S01]  /*ce80*/  FMUL R15, R207.reuse, R15 ;  /* 0x0000000fcf0f7220 */ /* 0x040fe20000400000 */
[C---:B------:R-:W-:Y:S01]  /*ce90*/  LEA R2, P1, R0.reuse, R204, 0x3 ;  /* 0x000000cc00027211 */ /* 0x040fe200078218ff */
[----:B------:R-:W-:Y:S01]  /*cea0*/  FMUL R141, R207, R35 ;  /* 0x00000023cf8d7220 */ /* 0x000fe20000400000 */
[----:B------:R-:W-:Y:S01]  /*ceb0*/  F2FP.F16.F32.PACK_AB R12, R13, R12 ;  /* 0x0000000c0d0c723e */ /* 0x000fe200000000ff */
[----:B------:R0:W-:Y:S01]  /*cec0*/  STG.E.U16 desc[UR14][R6.64], R3 ;  /* 0x0000000306007986 */ /* 0x0001e2000c10150e */
[C---:B-1----:R-:W-:Y:S01]  /*ced0*/  LEA R5, R0.reuse, R0, 0x2 ;  /* 0x0000000000057211 */ /* 0x042fe200078e10ff */
[----:B------:R-:W-:Y:S01]  /*cee0*/  IMAD R13, R0, 0x12, RZ ;  /* 0x00000012000d7824 */ /* 0x000fe200078e02ff */
[----:B------:R-:W-:Y:S01]  /*cef0*/  PRMT R26, R10, 0x7632, R26 ;  /* 0x000076320a1a7816 */ /* 0x000fe2000000001a */
[C---:B------:R-:W-:Y:S01]  /*cf00*/  IMAD R35, R0.reuse, 0x16, RZ ;  /* 0x0000001600237824 */ /* 0x040fe200078e02ff */
[----:B------:R-:W-:Y:S01]  /*cf10*/  F2FP.F16.F32.PACK_AB R14, R15, R14 ;  /* 0x0000000e0f0e723e */ /* 0x000fe200000000ff */
[----:B------:R-:W-:-:S02]  /*cf20*/  IMAD R15, R0, 0x14, RZ ;  /* 0x00000014000f7824 */ /* 0x000fc400078e02ff */
[C---:B------:R-:W-:Y:S01]  /*cf30*/  FMUL R145, R207.reuse, R37 ;  /* 0x00000025cf917220 */ /* 0x040fe20000400000 */
[C---:B------:R-:W-:Y:S02]  /*cf40*/  IMAD R11, R0.reuse, 0xb, RZ ;  /* 0x0000000b000b7824 */ /* 0x040fe400078e02ff */
[C---:B------:R-:W-:Y:S01]  /*cf50*/  FMUL R146, R207.reuse, R39 ;  /* 0x00000027cf927220 */ /* 0x040fe20000400000 */
[C---:B------:R-:W-:Y:S02]  /*cf60*/  IMAD R37, R0.reuse, 0x18, RZ ;  /* 0x0000001800257824 */ /* 0x040fe400078e02ff */
[----:B------:R-:W-:Y:S01]  /*cf70*/  FMUL R16, R207, R16 ;  /* 0x00000010cf107220 */ /* 0x000fe20000400000 */
[----:B0-----:R-:W-:Y:S01]  /*cf80*/  LEA.HI.X.SX32 R3, R9, R36, 0x1, P1 ;  /* 0x0000002409037211 */ /* 0x001fe200008f0eff */
[----:B------:R-:W-:Y:S01]  /*cf90*/  FMUL R17, R207, R17 ;  /* 0x00000011cf117220 */ /* 0x000fe20000400000 */
[----:B------:R-:W-:Y:S01]  /*cfa0*/  IADD3 R4, P1, PT, R29, R204, RZ ;  /* 0x000000cc1d047210 */ /* 0x000fe20007f3e0ff */
[----:B------:R-:W-:Y:S01]  /*cfb0*/  IMAD R39, R0, 0x1a, RZ ;  /* 0x0000001a00277824 */ /* 0x000fe200078e02ff */
[----:B------:R-:W-:Y:S01]  /*cfc0*/  PRMT R6, R8, 0x7632, R6 ;  /* 0x0000763208067816 */ /* 0x000fe20000000006 */
[----:B------:R0:W-:Y:S01]  /*cfd0*/  STG.E.U16 desc[UR14][R2.64], R8 ;  /* 0x0000000802007986 */ /* 0x0001e2000c10150e */
[----:B------:R-:W-:Y:S01]  /*cfe0*/  LEA.HI.X.SX32 R5, R5, R36, 0x1, P1 ;  /* 0x0000002405057211 */ /* 0x000fe200008f0eff */
[C---:B------:R-:W-:Y:S01]  /*cff0*/  FMUL R221, R207.reuse, R73 ;  /* 0x00000049cfdd7220 */ /* 0x040fe20000400000 */
[C---:B------:R-:W-:Y:S01]  /*d000*/  LEA R7, R0.reuse, -R0, 0x3 ;  /* 0x8000000000077211 */ /* 0x040fe200078e18ff */
[C---:B------:R-:W-:Y:S01]  /*d010*/  FMUL R18, R207.reuse, R18 ;  /* 0x00000012cf127220 */ /* 0x040fe20000400000 */
[C---:B------:R-:W-:Y:S01]  /*d020*/  SHF.L.U32 R9, R0.reuse, 0x3, RZ ;  /* 0x0000000300097819 */ /* 0x040fe200000006ff */
[----:B------:R1:W-:Y:S01]  /*d030*/  STG.E.U16 desc[UR14][R4.64], R6 ;  /* 0x0000000604007986 */ /* 0x0003e2000c10150e */
[----:B------:R-:W-:Y:S01]  /*d040*/  FMUL R19, R207, R19 ;  /* 0x00000013cf137220 */ /* 0x000fe20000400000 */
[----:B------:R-:W-:Y:S01]  /*d050*/  F2FP.F16.F32.PACK_AB R16, R17, R16 ;  /* 0x000000101110723e */ /* 0x000fe200000000ff */
[----:B------:R-:W-:-:S02]  /*d060*/  IMAD R73, R0, 0x1e, RZ ;  /* 0x0000001e00497824 */ /* 0x000fc400078e02ff */
[C---:B------:R-:W-:Y:S01]  /*d070*/  FMUL R213, R207.reuse, R81 ;  /* 0x00000051cfd57220 */ /* 0x040fe20000400000 */
[----:B------:R-:W-:Y:S01]  /*d080*/  FMUL R20, R207, R20 ;  /* 0x00000014cf147220 */ /* 0x000fe20000400000 */
[----:B0-----:R-:W-:Y:S01]  /*d090*/  IADD3 R2, P2, PT, R31, R204, RZ ;  /* 0x000000cc1f027210 */ /* 0x001fe20007f5e0ff */
[----:B------:R-:W-:Y:S01]  /*d0a0*/  FMUL R21, R207, R21 ;  /* 0x00000015cf157220 */ /* 0x000fe20000400000 */
[----:B------:R-:W-:Y:S01]  /*d0b0*/  F2FP.F16.F32.PACK_AB R18, R19, R18 ;  /* 0x000000121312723e */ /* 0x000fe200000000ff */
[C---:B------:R-:W-:Y:S01]  /*d0c0*/  IMAD R81, R0.reuse, 0x22, RZ ;  /* 0x0000002200517824 */ /* 0x040fe200078e02ff */
[----:B------:R-:W-:Y:S01]  /*d0d0*/  LEA.HI.X.SX32 R3, R27, R36, 0x1, P2 ;  /* 0x000000241b037211 */ /* 0x000fe200010f0eff */
[C---:B------:R-:W-:Y:S01]  /*d0e0*/  IMAD R27, R0.reuse, 0xe, RZ ;  /* 0x0000000e001b7824 */ /* 0x040fe200078e02ff */
[C---:B-1----:R-:W-:Y:S01]  /*d0f0*/  LEA R4, P2, R0.reuse, R204, 0x4 ;  /* 0x000000cc00047211 */ /* 0x042fe200078420ff */
[----:B------:R-:W-:Y:S01]  /*d100*/  FMUL R209, R207, R85 ;  /* 0x00000055cfd17220 */ /* 0x000fe20000400000 */
[----:B------:R-:W-:Y:S01]  /*d110*/  F2FP.F16.F32.PACK_AB R20, R21, R20 ;  /* 0x000000141514723e */ /* 0x000fe200000000ff */
[----:B------:R0:W-:Y:S01]  /*d120*/  STG.E.U16 desc[UR14][R2.64], R10 ;  /* 0x0000000a02007986 */ /* 0x0001e2000c10150e */
[----:B------:R-:W-:Y:S01]  /*d130*/  LEA.HI.X.SX32 R5, R9, R36, 0x1, P2 ;  /* 0x0000002409057211 */ /* 0x000fe200010f0eff */
[----:B------:R-:W-:-:S02]  /*d140*/  IMAD R143, R0, 0x26, RZ ;  /* 0x00000026008f7824 */ /* 0x000fc400078e02ff */
[C---:B------:R-:W-:Y:S01]  /*d150*/  FMUL R237, R207.reuse, R57 ;  /* 0x00000039cfed7220 */ /* 0x040fe20000400000 */
[C---:B------:R-:W-:Y:S02]  /*d160*/  IMAD R85, R0.reuse, 0x24, RZ ;  /* 0x0000002400557824 */ /* 0x040fe400078e02ff */
[C---:B------:R-:W-:Y:S01]  /*d170*/  FMUL R239, R207.reuse, R55 ;  /* 0x00000037cfef7220 */ /* 0x040fe20000400000 */
[C---:B------:R-:W-:Y:S01]  /*d180*/  IMAD R57, R0.reuse, 0xfe, RZ ;  /* 0x000000fe00397824 */ /* 0x040fe200078e02ff */
[C---:B------:R-:W-:Y:S01]  /*d190*/  LEA R55, R0.reuse, -R0, 0x7 ;  /* 0x8000000000377211 */ /* 0x040fe200078e38ff */
[C---:B------:R-:W-:Y:S02]  /*d1a0*/  IMAD R155, R0.reuse, 0x2a, RZ ;  /* 0x0000002a009b7824 */ /* 0x040fe400078e02ff */
[C---:B------:R-:W-:Y:S01]  /*d1b0*/  FMUL R22, R207.reuse, R22 ;  /* 0x00000016cf167220 */ /* 0x040fe20000400000 */
[----:B------:R-:W-:Y:S02]  /*d1c0*/  IMAD R159, R0, 0x2c, RZ ;  /* 0x0000002c009f7824 */ /* 0x000fe400078e02ff */
[----:B------:R-:W-:Y:S01]  /*d1d0*/  FMUL R23, R207, R23 ;  /* 0x00000017cf177220 */ /* 0x000fe20000400000 */
[----:B0-----:R-:W-:Y:S01]  /*d1e0*/  IADD3 R2, P1, PT, R27, R204, RZ ;  /* 0x000000cc1b027210 */ /* 0x001fe20007f3e0ff */
[C---:B------:R-:W-:Y:S01]  /*d1f0*/  FMUL R240, R207.reuse, R54 ;  /* 0x00000036cff07220 */ /* 0x040fe20000400000 */
[----:B------:R-:W-:Y:S01]  /*d200*/  PRMT R10, R16, 0x7632, R10 ;  /* 0x00007632100a7816 */ /* 0x000fe2000000000a */
[----:B------:R-:W-:Y:S01]  /*d210*/  FMUL R238, R207, R56 ;  /* 0x00000038cfee7220 */ /* 0x000fe20000400000 */
[----:B------:R-:W-:Y:S01]  /*d220*/  LEA.HI.X.SX32 R3, R7, R36, 0x1, P1 ;  /* 0x0000002407037211 */ /* 0x000fe200008f0eff */
[C---:B------:R-:W-:Y:S01]  /*d230*/  IMAD R163, R0.reuse, 0x2e, RZ ;  /* 0x0000002e00a37824 */ /* 0x040fe200078e02ff */
[C---:B------:R-:W-:Y:S01]  /*d240*/  LEA R7, R0.reuse, R0, 0x3 ;  /* 0x0000000000077211 */ /* 0x040fe200078e18ff */
[C---:B------:R-:W-:Y:S01]  /*d250*/  IMAD R195, R0.reuse, 0x30, RZ ;  /* 0x0000003000c37824 */ /* 0x040fe200078e02ff */
[----:B------:R-:W-:Y:S01]  /*d260*/  IADD3 R6, P1, PT, R13, R204, RZ ;  /* 0x000000cc0d067210 */ /* 0x000fe20007f3e0ff */
[----:B------:R0:W-:Y:S01]  /*d270*/  STG.E.U16 desc[UR14][R2.64], R26 ;  /* 0x0000001a02007986 */ /* 0x0001e2000c10150e */
[----:B------:R-:W-:Y:S01]  /*d280*/  F2FP.F16.F32.PACK_AB R22, R23, R22 ;  /* 0x000000161716723e */ /* 0x000fe200000000ff */
[----:B------:R-:W-:Y:S01]  /*d290*/  FMUL R236, R207, R58 ;  /* 0x0000003acfec7220 */ /* 0x000fe20000400000 */
[----:B------:R-:W-:Y:S01]  /*d2a0*/  LEA.HI.X.SX32 R7, R7, R36, 0x1, P1 ;  /* 0x0000002407077211 */ /* 0x000fe200008f0eff */
[----:B------:R1:W-:Y:S01]  /*d2b0*/  STG.E.U16 desc[UR14][R4.64], R12 ;  /* 0x0000000c04007986 */ /* 0x0003e2000c10150e */
[----:B------:R-:W-:Y:S01]  /*d2c0*/  IADD3 R8, P1, PT, R15, R204, RZ ;  /* 0x000000cc0f087210 */ /* 0x000fe20007f3e0ff */
[----:B------:R-:W-:Y:S01]  /*d2d0*/  FMUL R234, R207, R60 ;  /* 0x0000003ccfea7220 */ /* 0x000fe20000400000 */
[----:B------:R-:W-:-:S02]  /*d2e0*/  IMAD R201, R0, 0x32, RZ ;  /* 0x0000003200c97824 */ /* 0x000fc400078e02ff */
[----:B------:R-:W-:Y:S01]  /*d2f0*/  FMUL R235, R207, R59 ;  /* 0x0000003bcfeb7220 */ /* 0x000fe20000400000 */
[----:B------:R-:W-:Y:S01]  /*d300*/  LEA.HI.X.SX32 R9, R29, R36, 0x1, P1 ;  /* 0x000000241d097211 */ /* 0x000fe200008f0eff */
[C---:B------:R-:W-:Y:S01]  /*d310*/  FMUL R24, R207.reuse, R24 ;  /* 0x00000018cf187220 */ /* 0x040fe20000400000 */
[C---:B------:R-:W-:Y:S01]  /*d320*/  FMUL R25, R207.reuse, R25 ;  /* 0x00000019cf197220 */ /* 0x040fe20000400000 */
[----:B0-----:R-:W-:Y:S01]  /*d330*/  PRMT R3, R12, 0x7632, R3 ;  /* 0x000076320c037816 */ /* 0x001fe20000000003 */
[----:B------:R-:W-:Y:S01]  /*d340*/  FMUL R233, R207, R61 ;  /* 0x0000003dcfe97220 */ /* 0x000fe20000400000 */
[----:B------:R-:W-:Y:S01]  /*d350*/  IADD3 R2, P2, PT, R35, R204, RZ ;  /* 0x000000cc23027210 */ /* 0x000fe20007f5e0ff */
[----:B------:R-:W-:Y:S01]  /*d360*/  FMUL R232, R207, R62 ;  /* 0x0000003ecfe87220 */ /* 0x000fe20000400000 */
[----:B-1----:R-:W-:Y:S01]  /*d370*/  PRMT R5, R14, 0x7632, R5 ;  /* 0x000076320e057816 */ /* 0x002fe20000000005 */
[----:B------:R0:W-:Y:S01]  /*d380*/  STG.E.U16 desc[UR14][R6.64], R3 ;  /* 0x0000000306007986 */ /* 0x0001e2000c10150e */
[----:B------:R-:W-:Y:S01]  /*d390*/  IADD3 R4, P1, PT, R37, R204, RZ ;  /* 0x000000cc25047210 */ /* 0x000fe20007f3e0ff */
[----:B------:R-:W-:Y:S01]  /*d3a0*/  FMUL R230, R207, R64 ;  /* 0x00000040cfe67220 */ /* 0x000fe20000400000 */
[----:B------:R-:W-:Y:S01]  /*d3b0*/  PRMT R12, R18, 0x7632, R12 ;  /* 0x00007632120c7816 */ /* 0x000fe2000000000c */
[----:B------:R1:W-:Y:S01]  /*d3c0*/  STG.E.U16 desc[UR14][R8.64], R14 ;  /* 0x0000000e08007986 */ /* 0x0003e2000c10150e */
[----:B------:R-:W-:-:S02]  /*d3d0*/  IMAD R17, R0, 0x36, RZ ;  /* 0x0000003600117824 */ /* 0x000fc400078e02ff */
[C---:B------:R-:W-:Y:S01]  /*d3e0*/  FMUL R147, R207.reuse, R41 ;  /* 0x00000029cf937220 */ /* 0x040fe20000400000 */
[C---:B------:R-:W-:Y:S02]  /*d3f0*/  IMAD R21, R0.reuse, 0x38, RZ ;  /* 0x0000003800157824 */ /* 0x040fe400078e02ff */
[C---:B------:R-:W-:Y:S01]  /*d400*/  FMUL R231, R207.reuse, R63 ;  /* 0x0000003fcfe77220 */ /* 0x040fe20000400000 */
[C---:B------:R-:W-:Y:S01]  /*d410*/  FMUL R229, R207.reuse, R65 ;  /* 0x00000041cfe57220 */ /* 0x040fe20000400000 */
[----:B------:R-:W-:Y:S01]  /*d420*/  FMUL R228, R207, R66 ;  /* 0x00000042cfe47220 */ /* 0x000fe20000400000 */
[----:B------:R-:W-:Y:S01]  /*d430*/  F2FP.F16.F32.PACK_AB R41, R25, R24 ;  /* 0x000000181929723e */ /* 0x000fe200000000ff */
[----:B------:R-:W-:Y:S01]  /*d440*/  FMUL R226, R207, R68 ;  /* 0x00000044cfe27220 */ /* 0x000fe20000400000 */
[----:B0-----:R-:W-:Y:S01]  /*d450*/  LEA.HI.X.SX32 R3, R11, R36, 0x1, P2 ;  /* 0x000000240b037211 */ /* 0x001fe200010f0eff */
[C---:B------:R-:W-:Y:S01]  /*d460*/  IMAD R11, R0.reuse, 0xd, RZ ;  /* 0x0000000d000b7824 */ /* 0x040fe200078e02ff */
[----:B------:R-:W-:Y:S01]  /*d470*/  IADD3 R6, P2, PT, R39, R204, RZ ;  /* 0x000000cc27067210 */ /* 0x000fe20007f5e0ff */
[C---:B------:R-:W-:Y:S01]  /*d480*/  IMAD R25, R0.reuse, 0x3a, RZ ;  /* 0x0000003a00197824 */ /* 0x040fe200078e02ff */
[C---:B-1----:R-:W-:Y:S01]  /*d490*/  LEA R9, R0.reuse, -R0, 0x4 ;  /* 0x8000000000097211 */ /* 0x042fe200078e20ff */
[----:B------:R0:W-:Y:S01]  /*d4a0*/  STG.E.U16 desc[UR14][R2.64], R5 ;  /* 0x0000000502007986 */ /* 0x0001e2000c10150e */
[----:B------:R-:W-:Y:S01]  /*d4b0*/  LEA.HI.X.SX32 R7, R11, R36, 0x1, P2 ;  /* 0x000000240b077211 */ /* 0x000fe200010f0eff */
[C---:B------:R-:W-:Y:S01]  /*d4c0*/  IMAD R29, R0.reuse, 0x3c, RZ ;  /* 0x0000003c001d7824 */ /* 0x040fe200078e02ff */
[----:B------:R-:W-:Y:S01]  /*d4d0*/  IADD3 R8, P2, PT, R73, R204, RZ ;  /* 0x000000cc49087210 */ /* 0x000fe20007f5e0ff */
[C---:B------:R-:W-:Y:S01]  /*d4e0*/  FMUL R227, R207.reuse, R67 ;  /* 0x00000043cfe37220 */ /* 0x040fe20000400000 */
[C---:B------:R-:W-:Y:S01]  /*d4f0*/  LEA R11, R0.reuse, R0, 0x4 ;  /* 0x00000000000b7211 */ /* 0x040fe200078e20ff */
[----:B------:R-:W-:Y:S01]  /*d500*/  FMUL R139, R207, R33 ;  /* 0x00000021cf8b7220 */ /* 0x000fe20000400000 */
[----:B------:R-:W-:Y:S01]  /*d510*/  LEA.HI.X.SX32 R9, R9, R36, 0x1, P2 ;  /* 0x0000002409097211 */ /* 0x000fe200010f0eff */
[C---:B------:R-:W-:Y:S01]  /*d520*/  FMUL R225, R207.reuse, R69 ;  /* 0x00000045cfe17220 */ /* 0x040fe20000400000 */
[----:B------:R-:W-:Y:S01]  /*d530*/  FMUL R224, R207, R70 ;  /* 0x00000046cfe07220 */ /* 0x000fe20000400000 */
[----:B------:R-:W-:-:S02]  /*d540*/  IMAD R19, R0, 0x1d, RZ ;  /* 0x0000001d00137824 */ /* 0x000fc400078e02ff */
[----:B------:R-:W-:Y:S01]  /*d550*/  FMUL R222, R207, R72 ;  /* 0x00000048cfde7220 */ /* 0x000fe20000400000 */
[----:B0-----:R-:W-:Y:S01]  /*d560*/  LEA.HI.X.SX32 R5, R31, R36, 0x1, P1 ;  /* 0x000000241f057211 */ /* 0x001fe200008f0eff */
[C---:B------:R-:W-:Y:S02]  /*d570*/  IMAD R31, R0.reuse, 0x1c, RZ ;  /* 0x0000001c001f7824 */ /* 0x040fe400078e02ff */
[C---:B------:R-:W-:Y:S01]  /*d580*/  FMUL R223, R207.reuse, R71 ;  /* 0x00000047cfdf7220 */ /* 0x040fe20000400000 */
[C---:B------:R-:W-:Y:S02]  /*d590*/  IMAD R33, R0.reuse, 0x3e, RZ ;  /* 0x0000003e00217824 */ /* 0x040fe400078e02ff */
[----:B------:R-:W-:Y:S01]  /*d5a0*/  FMUL R220, R207, R74 ;  /* 0x0000004acfdc7220 */ /* 0x000fe20000400000 */
[----:B------:R0:W-:Y:S01]  /*d5b0*/  STG.E.U16 desc[UR14][R4.64], R16 ;  /* 0x0000001004007986 */ /* 0x0001e2000c10150e */
[----:B------:R-:W-:Y:S01]  /*d5c0*/  IADD3 R2, P1, PT, R31, R204, RZ ;  /* 0x000000cc1f027210 */ /* 0x000fe20007f3e0ff */
[----:B------:R-:W-:Y:S01]  /*d5d0*/  FMUL R218, R207, R76 ;  /* 0x0000004ccfda7220 */ /* 0x000fe20000400000 */
[C---:B------:R-:W-:Y:S01]  /*d5e0*/  LEA R23, R0.reuse, -R0, 0x5 ;  /* 0x8000000000177211 */ /* 0x040fe200078e28ff */
[----:B------:R1:W-:Y:S01]  /*d5f0*/  STG.E.U16 desc[UR14][R6.64], R10 ;  /* 0x0000000a06007986 */ /* 0x0003e2000c10150e */
[----:B------:R-:W-:Y:S01]  /*d600*/  LEA.HI.X.SX32 R3, R27, R36, 0x1, P1 ;  /* 0x000000241b037211 */ /* 0x000fe200008f0eff */
[C---:B------:R-:W-:Y:S01]  /*d610*/  IMAD R199, R0.reuse, 0x42, RZ ;  /* 0x0000004200c77824 */ /* 0x040fe200078e02ff */
[C---:B------:R-:W-:Y:S01]  /*d620*/  SHF.L.U32 R27, R0.reuse, 0x5, RZ ;  /* 0x00000005001b7819 */ /* 0x040fe200000006ff */
[----:B------:R-:W-:-:S02]  /*d630*/  IMAD R192, R0, 0x44, RZ ;  /* 0x0000004400c07824 */ /* 0x000fc400078e02ff */
[C---:B------:R-:W-:Y:S01]  /*d640*/  FMUL R219, R207.reuse, R75 ;  /* 0x0000004bcfdb7220 */ /* 0x040fe20000400000 */
[----:B------:R3:W-:Y:S01]  /*d650*/  STG.E.U16 desc[UR14][R2.64], R18 ;  /* 0x0000001202007986 */ /* 0x0007e2000c10150e */
[C---:B------:R-:W-:Y:S01]  /*d660*/  FMUL R217, R207.reuse, R77 ;  /* 0x0000004dcfd97220 */ /* 0x040fe20000400000 */
[C---:B0-----:R-:W-:Y:S01]  /*d670*/  SHF.L.U32 R5, R0.reuse, 0x4, RZ ;  /* 0x0000000400057819 */ /* 0x041fe200000006ff */
[C---:B------:R-:W-:Y:S01]  /*d680*/  FMUL R216, R207.reuse, R78 ;  /* 0x0000004ecfd87220 */ /* 0x040fe20000400000 */
[----:B------:R-:W-:Y:S01]  /*d690*/  LEA R4, P1, R0, R204, 0x5 ;  /* 0x000000cc00047211 */ /* 0x000fe200078228ff */
[----:B------:R0:W-:Y:S01]  /*d6a0*/  STG.E.U16 desc[UR14][R8.64], R12 ;  /* 0x0000000c08007986 */ /* 0x0001e2000c10150e */
[----:B-1----:R-:W-:Y:S01]  /*d6b0*/  PRMT R10, R20, 0x7632, R10 ;  /* 0x00007632140a7816 */ /* 0x002fe2000000000a */
[----:B------:R-:W-:Y:S01]  /*d6c0*/  FMUL R215, R207, R79 ;  /* 0x0000004fcfd77220 */ /* 0x000fe20000400000 */
[----:B------:R-:W-:Y:S01]  /*d6d0*/  LEA.HI.X.SX32 R5, R5, R36, 0x1, P1 ;  /* 0x0000002405057211 */ /* 0x000fe200008f0eff */
[----:B------:R-:W-:Y:S01]  /*d6e0*/  FMUL R214, R207, R80 ;  /* 0x00000050cfd67220 */ /* 0x000fe20000400000 */
[-C--:B------:R-:W-:Y:S01]  /*d6f0*/  IADD3 R6, P1, PT, R85, R204.reuse, RZ ;  /* 0x000000cc55067210 */ /* 0x080fe20007f3e0ff */
[C---:B------:R-:W-:Y:S01]  /*d700*/  IMAD R190, R0.reuse, 0x46, RZ ;  /* 0x0000004600be7824 */ /* 0x040fe200078e02ff */
[----:B---3--:R-:W-:Y:S01]  /*d710*/  IADD3 R2, P2, PT, R81, R204, RZ ;  /* 0x000000cc51027210 */ /* 0x008fe20007f5e0ff */
[----:B------:R1:W-:Y:S01]  /*d720*/  STG.E.U16 desc[UR14][R4.64], R20 ;  /* 0x0000001404007986 */ /* 0x0003e2000c10150e */
[-C--:B------:R-:W-:Y:S01]  /*d730*/  LEA.HI.X.SX32 R7, R13, R36.reuse, 0x1, P1 ;  /* 0x000000240d077211 */ /* 0x080fe200008f0eff */
[C---:B------:R-:W-:Y:S01]  /*d740*/  IMAD R13, R0.reuse, 0x34, RZ ;  /* 0x00000034000d7824 */ /* 0x040fe200078e02ff */
[----:B------:R-:W-:Y:S01]  /*d750*/  LEA.HI.X.SX32 R3, R11, R36, 0x1, P2 ;  /* 0x000000240b037211 */ /* 0x000fe200010f0eff */
[C---:B0-----:R-:W-:Y:S01]  /*d760*/  IMAD R9, R0.reuse, 0x13, RZ ;  /* 0x0000001300097824 */ /* 0x041fe200078e02ff */
[-C--:B------:R-:W-:Y:S01]  /*d770*/  IADD3 R8, P2, PT, R143, R204.reuse, RZ ;  /* 0x000000cc8f087210 */ /* 0x080fe20007f5e0ff */
[C---:B------:R-:W-:Y:S01]  /*d780*/  IMAD R11, R0.reuse, 0x17, RZ ;  /* 0x00000017000b7824 */ /* 0x040fe200078e02ff */
[----:B------:R-:W-:Y:S01]  /*d790*/  IADD3 R166, P1, PT, R151, R204, RZ ;  /* 0x000000cc97a67210 */ /* 0x000fe20007f3e0ff */
[----:B------:R0:W-:Y:S01]  /*d7a0*/  STG.E.U16 desc[UR14][R2.64], R10 ;  /* 0x0000000a02007986 */ /* 0x0001e2000c10150e */
[-C--:B------:R-:W-:Y:S01]  /*d7b0*/  LEA.HI.X.SX32 R9, R9, R36.reuse, 0x1, P2 ;  /* 0x0000002409097211 */ /* 0x080fe200010f0eff */
[C---:B------:R-:W-:Y:S01]  /*d7c0*/  IMAD R188, R0.reuse, 0x48, RZ ;  /* 0x0000004800bc7824 */ /* 0x040fe200078e02ff */
[----:B------:R-:W-:Y:S01]  /*d7d0*/  LEA.HI.X.SX32 R167, R15, R36, 0x1, P1 ;  /* 0x000000240fa77211 */ /* 0x000fe200008f0eff */
[----:B-1----:R-:W-:Y:S01]  /*d7e0*/  IMAD R5, R0, 0x15, RZ ;  /* 0x0000001500057824 */ /* 0x002fe200078e02ff */
[----:B------:R-:W-:Y:S01]  /*d7f0*/  IADD3 R56, P1, PT, R159, R204, RZ ;  /* 0x000000cc9f387210 */ /* 0x000fe20007f3e0ff */
[----:B------:R1:W-:Y:S01]  /*d800*/  STG.E.U16 desc[UR14][R6.64], R22 ;  /* 0x0000001606007986 */ /* 0x0003e2000c10150e */
[----:B------:R-:W-:Y:S01]  /*d810*/  PRMT R12, R22, 0x7632, R12 ;  /* 0x00007632160c7816 */ /* 0x000fe2000000000c */
[C---:B------:R-:W-:Y:S01]  /*d820*/  FMUL R211, R207.reuse, R83 ;  /* 0x00000053cfd37220 */ /* 0x040fe20000400000 */
[C---:B------:R-:W-:Y:S01]  /*d830*/  LEA R79, R0.reuse, R0, 0x5 ;  /* 0x00000000004f7211 */ /* 0x040fe200078e28ff */
[----:B------:R-:W-:Y:S01]  /*d840*/  FMUL R212, R207, R82 ;  /* 0x00000052cfd47220 */ /* 0x000fe20000400000 */
[C---:B------:R-:W-:Y:S01]  /*d850*/  IMAD R83, R0.reuse, 0x23, RZ ;  /* 0x0000002300537824 */ /* 0x040fe200078e02ff */
[----:B0-----:R-:W-:Y:S01]  /*d860*/  IADD3 R2, P2, PT, R57, R204, RZ ;  /* 0x000000cc39027210 */ /* 0x001fe20007f5e0ff */
[----:B------:R0:W-:Y:S01]  /*d870*/  STG.E.U16 desc[UR14][R8.64], R12 ;  /* 0x0000000c08007986 */ /* 0x0001e2000c10150e */
[----:B------:R-:W-:Y:S01]  /*d880*/  LEA.HI.X.SX32 R57, R35, R36, 0x1, P1 ;  /* 0x0000002423397211 */ /* 0x000fe200008f0eff */
[----:B------:R-:W-:Y:S01]  /*d890*/  FMUL R210, R207, R84 ;  /* 0x00000054cfd27220 */ /* 0x000fe20000400000 */
[----:B------:R-:W-:Y:S01]  /*d8a0*/  LEA.HI.X.SX32 R3, R55, R36, 0x1, P2 ;  /* 0x0000002437037211 */ /* 0x000fe200010f0eff */
[C---:B------:R-:W-:Y:S01]  /*d8b0*/  IMAD R185, R0.reuse, 0x4a, RZ ;  /* 0x0000004a00b97824 */ /* 0x040fe200078e02ff */
[-C--:B------:R-:W-:Y:S01]  /*d8c0*/  IADD3 R54, P2, PT, R155, R204.reuse, RZ ;  /* 0x000000cc9b367210 */ /* 0x080fe20007f5e0ff */
[C---:B-1----:R-:W-:Y:S01]  /*d8d0*/  IMAD R7, R0.reuse, 0x19, RZ ;  /* 0x0000001900077824 */ /* 0x042fe200078e02ff */
[----:B------:R-:W-:Y:S01]  /*d8e0*/  IADD3 R60, P1, PT, R195, R204, RZ ;  /* 0x000000ccc33c7210 */ /* 0x000fe20007f3e0ff */
[C---:B------:R-:W-:Y:S01]  /*d8f0*/  IMAD R181, R0.reuse, 0x4c, RZ ;  /* 0x0000004c00b57824 */ /* 0x040fe200078e02ff */
[----:B------:R-:W-:Y:S01]  /*d900*/  LEA.HI.X.SX32 R55, R5, R36, 0x1, P2 ;  /* 0x0000002405377211 */ /* 0x000fe200010f0eff */
[----:B------:R-:W-:Y:S01]  /*d910*/  FMUL R134, R207, R30 ;  /* 0x0000001ecf867220 */ /* 0x000fe20000400000 */
[----:B------:R-:W-:Y:S01]  /*d920*/  IADD3 R58, P2, PT, R163, R204, RZ ;  /* 0x000000cca33a7210 */ /* 0x000fe20007f5e0ff */
[C---:B0-----:R-:W-:Y:S01]  /*d930*/  IMAD R9, R0.reuse, 0x1b, RZ ;  /* 0x0000001b00097824 */ /* 0x041fe200078e02ff */
[----:B------:R-:W-:Y:S01]  /*d940*/  LEA.HI.X.SX32 R61, R37, R36, 0x1, P1 ;  /* 0x00000024253d7211 */ /* 0x000fe200008f0eff */
[----:B------:R-:W-:Y:S01]  /*d950*/  FMUL R137, R207, R32 ;  /* 0x00000020cf897220 */ /* 0x000fe20000400000 */
[----:B------:R-:W-:Y:S01]  /*d960*/  LEA.HI.X.SX32 R59, R11, R36, 0x1, P2 ;  /* 0x000000240b3b7211 */ /* 0x000fe200010f0eff */
[----:B------:R-:W-:Y:S01]  /*d970*/  FMUL R140, R207, R34 ;  /* 0x00000022cf8c7220 */ /* 0x000fe20000400000 */
[----:B------:R-:W-:Y:S01]  /*d980*/  IADD3 R62, P2, PT, R201, R204, RZ ;  /* 0x000000ccc93e7210 */ /* 0x000fe20007f5e0ff */
[----:B------:R-:W-:Y:S01]  /*d990*/  FMUL R38, R207, R38 ;  /* 0x00000026cf267220 */ /* 0x000fe20000400000 */
[----:B------:R-:W-:Y:S01]  /*d9a0*/  IADD3 R64, P1, PT, R13, R204, RZ ;  /* 0x000000cc0d407210 */ /* 0x000fe20007f3e0ff */
[----:B------:R-:W-:Y:S01]  /*d9b0*/  FMUL R40, R207, R40 ;  /* 0x00000028cf287220 */ /* 0x000fe20000400000 */
[----:B------:R-:W-:Y:S01]  /*d9c0*/  LEA.HI.X.SX32 R63, R7, R36, 0x1, P2 ;  /* 0x00000024073f7211 */ /* 0x000fe200010f0eff */
        /* <DEDUP_REMOVED lines=20> */
[C---:B------:R-:W-:Y:S01]  /*db10*/  FMUL R52, R207.reuse, R52 ;  /* 0x00000034cf347220 */ /* 0x040fe20000400000 */
[----:B------:R-:W-:Y:S01]  /*db20*/  LEA R76, P1, R0, R204, 0x6 ;  /* 0x000000cc004c7211 */ /* 0x000fe200078230ff */
[----:B------:R-:W-:Y:S01]  /*db30*/  FMUL R53, R207, R53 ;  /* 0x00000035cf357220 */ /* 0x000fe20000400000 */
[----:B------:R-:W-:Y:S01]  /*db40*/  LEA.HI.X.SX32 R75, R23, R36, 0x1, P2 ;  /* 0x00000024174b7211 */ /* 0x000fe200010f0eff */
[----:B------:R-:W-:Y:S01]  /*db50*/  FMUL R86, R207, R86 ;  /* 0x00000056cf567220 */ /* 0x000fe20000400000 */
[----:B------:R-:W-:Y:S01]  /*db60*/  IADD3 R78, P2, PT, R199, R204, RZ ;  /* 0x000000ccc74e7210 */ /* 0x000fe20007f5e0ff */
[----:B------:R-:W-:Y:S01]  /*db70*/  FMUL R87, R207, R87 ;  /* 0x00000057cf577220 */ /* 0x000fe20000400000 */
[----:B------:R-:W-:Y:S01]  /*db80*/  LEA.HI.X.SX32 R77, R27, R36, 0x1, P1 ;  /* 0x000000241b4d7211 */ /* 0x000fe200008f0eff */
[C---:B------:R-:W-:Y:S01]  /*db90*/  FMUL R88, R207.reuse, R88 ;  /* 0x00000058cf587220 */ /* 0x040fe20000400000 */
        /* <DEDUP_REMOVED lines=47> */
[----:B------:R-:W-:Y:S01]  /*de90*/  FMUL R207, R207, R131 ;  /* 0x00000083cfcf7220 */ /* 0x000fe20000400000 */
        /* <DEDUP_REMOVED lines=76> */
[----:B------:R0:W-:Y:S01]  /*e360*/  STG.E.U16 desc[UR14][R166.64], R41 ;  /* 0x00000029a6007986 */ /* 0x0001e2000c10150e */
        /* <DEDUP_REMOVED lines=11> */
[C---:B0-----:R-:W-:Y:S01]  /*e420*/  IMAD R166, R0.reuse, 0xd6, RZ ;  /* 0x000000d600a67824 */ /* 0x041fe200078e02ff */
[----:B------:R-:W-:Y:S01]  /*e430*/  LEA.HI.X.SX32 R23, R23, R36, 0x1, P2 ;  /* 0x0000002417177211 */ /* 0x000fe200010f0eff */
[C---:B------:R-:W-:Y:S01]  /*e440*/  IMAD R167, R0.reuse, 0xe0, RZ ;  /* 0x000000e000a77824 */ /* 0x040fe200078e02ff */
[----:B------:R-:W-:Y:S01]  /*e450*/  IADD3 R26, P2, PT, R193, R204, RZ ;  /* 0x000000ccc11a7210 */ /* 0x000fe20007f5e0ff */
[C---:B------:R-:W-:Y:S01]  /*e460*/  IMAD R202, R0.reuse, 0x71, RZ ;  /* 0x0000007100ca7824 */ /* 0x040fe200078e02ff */
[----:B------:R-:W-:Y:S01]  /*e470*/  LEA.HI.X.SX32 R25, R25, R36, 0x1, P1 ;  /* 0x0000002419197211 */ /* 0x000fe200008f0eff */
[----:B------:R-:W-:Y:S01]  /*e480*/  IMAD R242, R0, 0x73, RZ ;  /* 0x0000007300f27824 */ /* 0x000fe200078e02ff */
[----:B------:R-:W-:Y:S01]  /*e490*/  F2FP.F16.F32.PACK_AB R136, R138, R136 ;  /* 0x000000888a88723e */ /* 0x000fe200000000ff */
[C---:B------:R-:W-:Y:S01]  /*e4a0*/  IMAD R245, R0.reuse, 0x75, RZ ;  /* 0x0000007500f57824 */ /* 0x040fe200078e02ff */
[----:B------:R-:W-:Y:S01]  /*e4b0*/  IADD3 R28, P1, PT, R195, R204, RZ ;  /* 0x000000ccc31c7210 */ /* 0x000fe20007f3e0ff */
[C---:B------:R-:W-:Y:S01]  /*e4c0*/  IMAD R198, R0.reuse, 0xec, RZ ;  /* 0x000000ec00c67824 */ /* 0x040fe200078e02ff */
[----:B------:R-:W-:Y:S01]  /*e4d0*/  PRMT R138, R41, 0x7632, R138 ;  /* 0x00007632298a7816 */ /* 0x000fe2000000008a */
[C---:B------:R-:W-:Y:S01]  /*e4e0*/  IMAD R248, R0.reuse, 0x77, RZ ;  /* 0x0000007700f87824 */ /* 0x040fe200078e02ff */
[----:B------:R-:W-:Y:S01]  /*e4f0*/  LEA.HI.X.SX32 R27, R27, R36, 0x1, P2 ;  /* 0x000000241b1b7211 */ /* 0x000fe200010f0eff */
[C---:B------:R-:W-:Y:S01]  /*e500*/  IMAD R200, R0.reuse, 0xee, RZ ;  /* 0x000000ee00c87824 */ /* 0x040fe200078e02ff */
[----:B------:R-:W-:Y:S01]  /*e510*/  IADD3 R30, P2, PT, R197, R204, RZ ;  /* 0x000000ccc51e7210 */ /* 0x000fe20007f5e0ff */
[----:B------:R0:W-:Y:S01]  /*e520*/  STG.E.U16 desc[UR14][R54.64], R138 ;  /* 0x0000008a36007986 */ /* 0x0001e2000c10150e */
[----:B------:R-:W-:Y:S01]  /*e530*/  LEA.HI.X.SX32 R29, R29, R36, 0x1, P1 ;  /* 0x000000241d1d7211 */ /* 0x000fe200008f0eff */
[C---:B------:R-:W-:Y:S01]  /*e540*/  IMAD R250, R0.reuse, 0x79, RZ ;  /* 0x0000007900fa7824 */ /* 0x040fe200078e02ff */
[----:B------:R-:W-:Y:S01]  /*e550*/  F2FP.F16.F32.PACK_AB R132, R133, R132 ;  /* 0x000000848584723e */ /* 0x000fe200000000ff */
[----:B------:R1:W-:Y:S01]  /*e560*/  STG.E.U16 desc[UR14][R56.64], R136 ;  /* 0x0000008838007986 */ /* 0x0003e2000c10150e */
[----:B------:R-:W-:Y:S01]  /*e570*/  IADD3 R32, P1, PT, R201, R204, RZ ;  /* 0x000000ccc9207210 */ /* 0x000fe20007f3e0ff */
[C---:B------:R-:W-:Y:S01]  /*e580*/  IMAD R243, R0.reuse, 0xf4, RZ ;  /* 0x000000f400f37824 */ /* 0x040fe200078e02ff */
[----:B------:R-:W-:Y:S01]  /*e590*/  F2FP.F16.F32.PACK_AB R134, R135, R134 ;  /* 0x000000868786723e */ /* 0x000fe200000000ff */
[C---:B------:R-:W-:Y:S01]  /*e5a0*/  IMAD R135, R0.reuse, 0x5b, RZ ;  /* 0x0000005b00877824 */ /* 0x040fe200078e02ff */
[----:B------:R-:W-:Y:S01]  /*e5b0*/  LEA.HI.X.SX32 R31, R31, R36, 0x1, P2 ;  /* 0x000000241f1f7211 */ /* 0x000fe200010f0eff */
[C---:B------:R-:W-:Y:S01]  /*e5c0*/  IMAD R244, R0.reuse, 0xf6, RZ ;  /* 0x000000f600f47824 */ /* 0x040fe200078e02ff */
[----:B------:R-:W-:Y:S01]  /*e5d0*/  F2FP.F16.F32.PACK_AB R137, R139, R137 ;  /* 0x000000898b89723e */ /* 0x000fe200000000ff */
[----:B0-----:R-:W-:Y:S01]  /*e5e0*/  IMAD R138, R0, 0xba, RZ ;  /* 0x000000ba008a7824 */ /* 0x001fe200078e02ff */
[----:B------:R-:W-:Y:S01]  /*e5f0*/  PRMT R55, R136, 0x7632, R55 ;  /* 0x0000763288377816 */ /* 0x000fe20000000037 */
[C---:B------:R-:W-:Y:S01]  /*e600*/  IMAD R139, R0.reuse, 0x5d, RZ ;  /* 0x0000005d008b7824 */ /* 0x040fe200078e02ff */
[----:B------:R-:W-:Y:S01]  /*e610*/  IADD3 RZ, P2, PT, R35, R204, RZ ;  /* 0x000000cc23ff7210 */ /* 0x000fe20007f5e0ff */
[----:B-1----:R-:W-:Y:S01]  /*e620*/  IMAD R136, R0, 0xb8, RZ ;  /* 0x000000b800887824 */ /* 0x002fe200078e02ff */
[----:B------:R-:W-:Y:S01]  /*e630*/  PRMT R57, R132, 0x7632, R57 ;  /* 0x0000763284397816 */ /* 0x000fe20000000039 */
[----:B------:R0:W-:Y:S01]  /*e640*/  STG.E.U16 desc[UR14][R58.64], R55 ;  /* 0x000000373a007986 */ /* 0x0001e2000c10150e */
[----:B------:R-:W-:Y:S01]  /*e650*/  LEA.HI.X.SX32 R33, R33, R36, 0x1, P1 ;  /* 0x0000002421217211 */ /* 0x000fe200008f0eff */
[C---:B------:R-:W-:Y:S01]  /*e660*/  IMAD R246, R0.reuse, 0xf8, RZ ;  /* 0x000000f800f67824 */ /* 0x040fe200078e02ff */
[C---:B------:R-:W-:Y:S01]  /*e670*/  LEA R35, R0.reuse, -R0, 0x6 ;  /* 0x8000000000237211 */ /* 0x040fe200078e30ff */
[----:B------:R1:W-:Y:S01]  /*e680*/  STG.E.U16 desc[UR14][R60.64], R132 ;  /* 0x000000843c007986 */ /* 0x0003e2000c10150e */
[----:B------:R-:W-:Y:S01]  /*e690*/  IADD3 R34, P1, PT, R205, R204, RZ ;  /* 0x000000cccd227210 */ /* 0x000fe20007f3e0ff */
[----:B------:R-:W-:Y:S01]  /*e6a0*/  IMAD R247, R0, 0xfa, RZ ;  /* 0x000000fa00f77824 */ /* 0x000fe200078e02ff */
[----:B------:R-:W-:Y:S01]  /*e6b0*/  PRMT R54, R134, 0x7632, R54 ;  /* 0x0000763286367816 */ /* 0x000fe20000000036 */
[----:B------:R3:W-:Y:S01]  /*e6c0*/  STG.E.U16 desc[UR14][R62.64], R57 ;  /* 0x000000393e007986 */ /* 0x0007e2000c10150e */
[----:B------:R-:W-:Y:S01]  /*e6d0*/  F2FP.F16.F32.PACK_AB R140, R141, R140 ;  /* 0x0000008c8d8c723e */ /* 0x000fe200000000ff */
[C---:B------:R-:W-:Y:S01]  /*e6e0*/  IMAD R249, R0.reuse, 0xfc, RZ ;  /* 0x000000fc00f97824 */ /* 0x040fe200078e02ff */
[----:B------:R-:W-:Y:S01]  /*e6f0*/  F2FP.F16.F32.PACK_AB R144, R145, R144 ;  /* 0x000000909190723e */ /* 0x000fe200000000ff */
[----:B------:R-:W-:Y:S01]  /*e700*/  STG.E.U16 desc[UR14][R64.64], R134 ;  /* 0x0000008640007986 */ /* 0x000fe2000c10150e */
[----:B0-----:R-:W-:Y:S01]  /*e710*/  PRMT R55, R137, 0x7632, R55 ;  /* 0x0000763289377816 */ /* 0x001fe20000000037 */
[----:B------:R-:W-:Y:S01]  /*e720*/  IMAD R59, R0, 0x47, RZ ;  /* 0x00000047003b7824 */ /* 0x000fe200078e02ff */
[----:B------:R-:W-:Y:S01]  /*e730*/  LEA.HI.X.SX32 R35, R35, R36, 0x1, P1 ;  /* 0x0000002423237211 */ /* 0x000fe200008f0eff */
[----:B------:R0:W-:Y:S01]  /*e740*/  STG.E.U16 desc[UR14][R66.64], R54 ;  /* 0x0000003642007986 */ /* 0x0001e2000c10150e */
[----:B------:R-:W-:Y:S01]  /*e750*/  PRMT R56, R140, 0x7632, R56 ;  /* 0x000076328c387816 */ /* 0x000fe20000000038 */
[----:B-1----:R-:W-:Y:S01]  /*e760*/  IMAD R132, R0, 0xb4, RZ ;  /* 0x000000b400847824 */ /* 0x002fe200078e02ff */
[----:B------:R-:W-:Y:S01]  /*e770*/  F2FP.F16.F32.PACK_AB R38, R146, R38 ;  /* 0x000000269226723e */ /* 0x000fe200000000ff */
[----:B------:R-:W-:Y:S01]  /*e780*/  STG.E.U16 desc[UR14][R68.64], R137 ;  /* 0x0000008944007986 */ /* 0x000fe2000c10150e */
[C---:B------:R-:W-:Y:S01]  /*e790*/  SHF.L.U32 R37, R0.reuse, 0x6, RZ ;  /* 0x0000000600257819 */ /* 0x040fe200000006ff */
[C---:B---3--:R-:W-:Y:S01]  /*e7a0*/  IMAD R63, R0.reuse, 0x9a, RZ ;  /* 0x0000009a003f7824 */ /* 0x048fe200078e02ff */
[C---:B------:R-:W-:Y:S01]  /*e7b0*/  LEA RZ, P1, R0.reuse, R204, 0x7 ;  /* 0x000000cc00ff7211 */ /* 0x040fe200078238ff */
[----:B------:R1:W-:Y:S01]  /*e7c0*/  STG.E.U16 desc[UR14][R70.64], R55 ;  /* 0x0000003746007986 */ /* 0x0003e2000c10150e */
[----:B------:R-:W-:Y:S01]  /*e7d0*/  F2FP.F16.F32.PACK_AB R40, R147, R40 ;  /* 0x000000289328723e */ /* 0x000fe200000000ff */
[C---:B------:R-:W-:Y:S01]  /*e7e0*/  IMAD R57, R0.reuse, 0xa2, RZ ;  /* 0x000000a200397824 */ /* 0x040fe200078e02ff */
[----:B------:R-:W-:Y:S01]  /*e7f0*/  LEA R39, R0, R0, 0x6 ;  /* 0x0000000000277211 */ /* 0x000fe200078e30ff */
[----:B------:R-:W-:Y:S01]  /*e800*/  STG.E.U16 desc[UR14][R72.64], R140 ;  /* 0x0000008c48007986 */ /* 0x000fe2000c10150e */
[----:B0-----:R-:W-:Y:S01]  /*e810*/  PRMT R54, R144, 0x7632, R54 ;  /* 0x0000763290367816 */ /* 0x001fe20000000036 */
[C---:B------:R-:W-:Y:S01]  /*e820*/  IMAD R61, R0.reuse, 0x4d, RZ ;  /* 0x0000004d003d7824 */ /* 0x040fe200078e02ff */
[----:B------:R-:W-:Y:S01]  /*e830*/  LEA.HI.X.SX32 R37, R37, R36, 0x1, P1 ;  /* 0x0000002425257211 */ /* 0x000fe200008f0eff */
[----:B------:R0:W-:Y:S01]  /*e840*/  STG.E.U16 desc[UR14][R74.64], R56 ;  /* 0x000000384a007986 */ /* 0x0001e2000c10150e */
[----:B------:R-:W-:Y:S01]  /*e850*/  F2FP.F16.F32.PACK_AB R42, R43, R42 ;  /* 0x0000002a2b2a723e */ /* 0x000fe200000000ff */
[----:B------:R-:W-:Y:S01]  /*e860*/  IMAD R43, R0, 0x43, RZ ;  /* 0x00000043002b7824 */ /* 0x000fe200078e02ff */
[----:B------:R-:W-:Y:S01]  /*e870*/  IADD3 RZ, P1, PT, R203, R204, RZ ;  /* 0x000000cccbff7210 */ /* 0x000fe20007f3e0ff */
[----:B------:R3:W-:Y:S01]  /*e880*/  STG.E.U16 desc[UR14][R76.64], R144 ;  /* 0x000000904c007986 */ /* 0x0007e2000c10150e */
[----:B-1----:R-:W-:Y:S01]  /*e890*/  PRMT R55, R38, 0x7632, R55 ;  /* 0x0000763226377816 */ /* 0x002fe20000000037 */
[----:B------:R-:W-:Y:S01]  /*e8a0*/  IMAD R203, R0, 0x90, RZ ;  /* 0x0000009000cb7824 */ /* 0x000fe200078e02ff */
[----:B------:R-:W-:Y:S01]  /*e8b0*/  PRMT R65, R40, 0x7632, R65 ;  /* 0x0000763228417816 */ /* 0x000fe20000000041 */
[----:B------:R-:W-:Y:S01]  /*e8c0*/  STG.E.U16 desc[UR14][R78.64], R54 ;  /* 0x000000364e007986 */ /* 0x000fe2000c10150e */
[----:B------:R-:W-:Y:S01]  /*e8d0*/  F2FP.F16.F32.PACK_AB R44, R45, R44 ;  /* 0x0000002c2d2c723e */ /* 0x000fe200000000ff */
[----:B------:R-:W-:Y:S01]  /*e8e0*/  IMAD R45, R0, 0x49, RZ ;  /* 0x00000049002d7824 */ /* 0x000fe200078e02ff */
[----:B------:R-:W-:Y:S01]  /*e8f0*/  LEA.HI.X.SX32 R39, R39, R36, 0x1, P6 ;  /* 0x0000002427277211 */ /* 0x000fe200030f0eff */
[----:B------:R1:W-:Y:S01]  /*e900*/  STG.E.U16 desc[UR14][R80.64], R38 ;  /* 0x0000002650007986 */ /* 0x0003e2000c10150e */
[----:B0-----:R-:W-:Y:S01]  /*e910*/  PRMT R74, R42, 0x7632, R74 ;  /* 0x000076322a4a7816 */ /* 0x001fe2000000004a */
[C---:B------:R-:W-:Y:S01]  /*e920*/  IMAD R69, R0.reuse, 0xa0, RZ ;  /* 0x000000a000457824 */ /* 0x040fe200078e02ff */
[----:B------:R-:W-:Y:S01]  /*e930*/  IADD3 RZ, P6, PT, R241, R204, RZ ;  /* 0x000000ccf1ff7210 */ /* 0x000fe20007fde0ff */
[----:B------:R-:W-:Y:S01]  /*e940*/  STG.E.U16 desc[UR14][R82.64], R55 ;  /* 0x0000003752007986 */ /* 0x000fe2000c10150e */
[----:B------:R-:W-:Y:S01]  /*e950*/  LEA.HI.X.SX32 R41, R199, R36, 0x1, P5 ;  /* 0x00000024c7297211 */ /* 0x000fe200028f0eff */
[----:B---3--:R-:W-:Y:S01]  /*e960*/  IMAD R77, R0, 0x96, RZ ;  /* 0x00000096004d7824 */ /* 0x008fe200078e02ff */
[----:B------:R-:W-:Y:S01]  /*e970*/  PRMT R76, R44, 0x7632, R76 ;  /* 0x000076322c4c7816 */ /* 0x000fe2000000004c */
[----:B------:R-:W-:Y:S01]  /*e980*/  STG.E.U16 desc[UR14][R84.64], R40 ;  /* 0x0000002854007986 */ /* 0x000fe2000c10150e */
[----:B------:R-:W-:Y:S01]  /*e990*/  IADD3 RZ, P5, PT, R203, R204, RZ ;  /* 0x000000cccbff7210 */ /* 0x000fe20007fbe0ff */
[C---:B------:R-:W-:Y:S01]  /*e9a0*/  IMAD R144, R0.reuse, 0xc0, RZ ;  /* 0x000000c000907824 */ /* 0x040fe200078e02ff */
[----:B------:R-:W-:Y:S01]  /*e9b0*/  LEA.HI.X.SX32 R59, R59, R36, 0x1, P6 ;  /* 0x000000243b3b7211 */ /* 0x000fe200030f0eff */
[----:B------:R0:W-:Y:S01]  /*e9c0*/  STG.E.U16 desc[UR14][R130.64], R65 ;  /* 0x0000004182007986 */ /* 0x0001e2000c10150e */
[----:B------:R-:W-:Y:S01]  /*e9d0*/  IADD3 R60, P6, PT, R63, R204, RZ ;  /* 0x000000cc3f3c7210 */ /* 0x000fe20007fde0ff */
[----:B-1----:R-:W-:Y:S01]  /*e9e0*/  IMAD R81, R0, 0x98, RZ ;  /* 0x0000009800517824 */ /* 0x002fe200078e02ff */
[----:B------:R-:W-:Y:S01]  /*e9f0*/  LEA.HI.X.SX32 R63, R188, R36, 0x1, P5 ;  /* 0x00000024bc3f7211 */ /* 0x000fe200028f0eff */
[----:B------:R-:W-:Y:S01]  /*ea00*/  STG.E.U16 desc[UR14][R142.64], R42 ;  /* 0x0000002a8e007986 */ /* 0x000fe2000c10150e */
[----:B------:R-:W-:Y:S01]  /*ea10*/  F2FP.F16.F32.PACK_AB R50, R51, R50 ;  /* 0x000000323332723e */ /* 0x000fe200000000ff */
[C---:B------:R-:W-:Y:S01]  /*ea20*/  IMAD R51, R0.reuse, 0x45, RZ ;  /* 0x0000004500337824 */ /* 0x040fe200078e02ff */
[----:B------:R-:W-:Y:S01]  /*ea30*/  F2FP.F16.F32.PACK_AB R46, R47, R46 ;  /* 0x0000002e2f2e723e */ /* 0x000fe200000000ff */
[----:B------:R-:W-:Y:S01]  /*ea40*/  STG.E.U16 desc[UR14][R148.64], R74 ;  /* 0x0000004a94007986 */ /* 0x000fe2000c10150e */
[----:B------:R-:W-:Y:S01]  /*ea50*/  F2FP.F16.F32.PACK_AB R38, R53, R52 ;  /* 0x000000343526723e */ /* 0x000fe200000000ff */
[----:B------:R-:W-:Y:S01]  /*ea60*/  IMAD R47, R0, 0x92, RZ ;  /* 0x00000092002f7824 */ /* 0x000fe200078e02ff */
[----:B------:R-:W-:Y:S01]  /*ea70*/  PRMT R78, R46, 0x7632, R78 ;  /* 0x000076322e4e7816 */ /* 0x000fe2000000004e */
[C---:B0-----:R-:W-:Y:S01]  /*ea80*/  IMAD R65, R0.reuse, 0x9c, RZ ;  /* 0x0000009c00417824 */ /* 0x041fe200078e02ff */
[----:B------:R0:W-:Y:S01]  /*ea90*/  STG.E.U16 desc[UR14][R150.64], R44 ;  /* 0x0000002c96007986 */ /* 0x0001e2000c10150e */
[----:B------:R-:W-:Y:S01]  /*eaa0*/  LEA.HI.X.SX32 R51, R51, R36, 0x1, P2 ;  /* 0x0000002433337211 */ /* 0x000fe200010f0eff */
[C---:B------:R-:W-:Y:S01]  /*eab0*/  IMAD R55, R0.reuse, 0x94, RZ ;  /* 0x0000009400377824 */ /* 0x040fe200078e02ff */
[----:B------:R-:W-:Y:S01]  /*eac0*/  F2FP.F16.F32.PACK_AB R48, R49, R48 ;  /* 0x000000303130723e */ /* 0x000fe200000000ff */
[----:B------:R1:W-:Y:S01]  /*ead0*/  STG.E.U16 desc[UR14][R152.64], R76 ;  /* 0x0000004c98007986 */ /* 0x0003e2000c10150e */
[-C--:B------:R-:W-:Y:S01]  /*eae0*/  IADD3 R64, P5, PT, R65, R204.reuse, RZ ;  /* 0x000000cc41407210 */ /* 0x080fe20007fbe0ff */
[C---:B------:R-:W-:Y:S01]  /*eaf0*/  IMAD R49, R0.reuse, 0x9e, RZ ;  /* 0x0000009e00317824 */ /* 0x040fe200078e02ff */
[----:B------:R-:W-:Y:S01]  /*eb00*/  IADD3 R52, P2, PT, R77, R204, RZ ;  /* 0x000000cc4d347210 */ /* 0x000fe20007f5e0ff */
[----:B------:R-:W-:Y:S01]  /*eb10*/  STG.E.U16 desc[UR14][R154.64], R46 ;  /* 0x0000002e9a007986 */ /* 0x000fe2000c10150e */
[-C--:B------:R-:W-:Y:S01]  /*eb20*/  LEA.HI.X.SX32 R65, R177, R36.reuse, 0x1, P5 ;  /* 0x00000024b1417211 */ /* 0x080fe200028f0eff */
[C---:B------:R-:W-:Y:S01]  /*eb30*/  IMAD R199, R0.reuse, 0xd8, RZ ;  /* 0x000000d800c77824 */ /* 0x040fe200078e02ff */
[----:B------:R-:W-:Y:S01]  /*eb40*/  LEA.HI.X.SX32 R43, R43, R36, 0x1, P4 ;  /* 0x000000242b2b7211 */ /* 0x000fe200020f0eff */
[----:B------:R3:W-:Y:S01]  /*eb50*/  STG.E.U16 desc[UR14][R156.64], R78 ;  /* 0x0000004e9c007986 */ /* 0x0007e2000c10150e */
[----:B0-----:R-:W-:Y:S01]  /*eb60*/  IADD3 R44, P4, PT, R47, R204, RZ ;  /* 0x000000cc2f2c7210 */ /* 0x001fe20007f9e0ff */
[----:B------:R-:W-:Y:S01]  /*eb70*/  IMAD R53, R0, 0x4b, RZ ;  /* 0x0000004b00357824 */ /* 0x000fe200078e02ff */
[----:B------:R-:W-:Y:S01]  /*eb80*/  PRMT R80, R48, 0x7632, R80 ;  /* 0x0000763230507816 */ /* 0x000fe20000000050 */
[----:B-1----:R-:W-:Y:S01]  /*eb90*/  IMAD R76, R0, 0xa8, RZ ;  /* 0x000000a8004c7824 */ /* 0x002fe200078e02ff */
[----:B------:R0:W-:Y:S01]  /*eba0*/  STG.E.U16 desc[UR14][R158.64], R48 ;  /* 0x000000309e007986 */ /* 0x0001e2000c10150e */
[-C--:B------:R-:W-:Y:S01]  /*ebb0*/  LEA.HI.X.SX32 R47, R192, R36.reuse, 0x1, P3 ;  /* 0x00000024c02f7211 */ /* 0x080fe200018f0eff */
[----:B------:R-:W-:Y:S01]  /*ebc0*/  IMAD R73, R0, 0xa4, RZ ;  /* 0x000000a400497824 */ /* 0x000fe200078e02ff */
[----:B------:R-:W-:Y:S01]  /*ebd0*/  LEA.HI.X.SX32 R45, R45, R36, 0x1, P4 ;  /* 0x000000242d2d7211 */ /* 0x000fe200020f0eff */
[----:B------:R1:W-:Y:S01]  /*ebe0*/  STG.E.U16 desc[UR14][R160.64], R80 ;  /* 0x00000050a0007986 */ /* 0x0003e2000c10150e */
[-C--:B------:R-:W-:Y:S01]  /*ebf0*/  IADD3 R76, P5, PT, R76, R204.reuse, RZ ;  /* 0x000000cc4c4c7210 */ /* 0x080fe20007fbe0ff */
[C---:B------:R-:W-:Y:S01]  /*ec00*/  IMAD R54, R0.reuse, 0xe4, RZ ;  /* 0x000000e400367824 */ /* 0x040fe200078e02ff */
[----:B------:R-:W-:Y:S01]  /*ec10*/  IADD3 R66, P4, PT, R49, R204, RZ ;  /* 0x000000cc31427210 */ /* 0x000fe20007f9e0ff */
[----:B---3--:R-:W-:Y:S01]  /*ec20*/  IMAD R156, R0, 0xcc, RZ ;  /* 0x000000cc009c7824 */ /* 0x008fe200078e02ff */
[----:B------:R-:W-:Y:S01]  /*ec30*/  LEA.HI.X.SX32 R77, R168, R36, 0x1, P5 ;  /* 0x00000024a84d7211 */ /* 0x000fe200028f0eff */
[----:B------:R-:W-:Y:S01]  /*ec40*/  STG.E.U16 desc[UR14][R162.64], R50 ;  /* 0x00000032a2007986 */ /* 0x000fe2000c10150e */
[-C--:B------:R-:W-:Y:S01]  /*ec50*/  IADD3 R132, P5, PT, R132, R204.reuse, RZ ;  /* 0x000000cc84847210 */ /* 0x080fe20007fbe0ff */
[C---:B------:R-:W-:Y:S01]  /*ec60*/  IMAD R71, R0.reuse, 0x51, RZ ;  /* 0x0000005100477824 */ /* 0x040fe200078e02ff */
[----:B0-----:R-:W-:Y:S01]  /*ec70*/  IADD3 R48, P3, PT, R55, R204, RZ ;  /* 0x000000cc37307210 */ /* 0x001fe20007f7e0ff */
[----:B------:R-:W-:Y:S01]  /*ec80*/  IMAD R74, R0, 0xa6, RZ ;  /* 0x000000a6004a7824 */ /* 0x000fe200078e02ff */
[----:B------:R-:W-:Y:S01]  /*ec90*/  LEA.HI.X.SX32 R133, R172, R36, 0x1, P5 ;  /* 0x00000024ac857211 */ /* 0x000fe200028f0eff */
[----:B-1----:R-:W-:Y:S01]  /*eca0*/  IMAD R80, R0, 0xac, RZ ;  /* 0x000000ac00507824 */ /* 0x002fe200078e02ff */
        /* <DEDUP_REMOVED lines=9> */
[----:B------:R-:W-:Y:S01]  /*ed40*/  IMAD R75, R0, 0x53, RZ ;  /* 0x00000053004b7824 */ /* 0x000fe200078e02ff */
[----:B------:R-:W-:Y:S01]  /*ed50*/  PRMT R82, R50, 0x7632, R82 ;  /* 0x0000763232527816 */ /* 0x000fe20000000052 */
[----:B------:R-:W-:Y:S01]  /*ed60*/  IMAD R83, R0, 0x57, RZ ;  /* 0x0000005700537824 */ /* 0x000fe200078e02ff */
[-C--:B------:R-:W-:Y:S01]  /*ed70*/  LEA.HI.X.SX32 R69, R174, R36.reuse, 0x1, P3 ;  /* 0x00000024ae457211 */ /* 0x080fe200018f0eff */
[----:B------:R-:W-:Y:S01]  /*ed80*/  IMAD R130, R0, 0xb2, RZ ;  /* 0x000000b200827824 */ /* 0x000fe200078e02ff */
[----:B------:R-:W-:Y:S01]  /*ed90*/  LEA.HI.X.SX32 R55, R190, R36, 0x1, P1 ;  /* 0x00000024be377211 */ /* 0x000fe200008f0eff */
[----:B------:R0:W-:Y:S01]  /*eda0*/  STG.E.U16 desc[UR14][R164.64], R82 ;  /* 0x00000052a4007986 */ /* 0x0001e2000c10150e */
[----:B------:R-:W-:Y:S01]  /*edb0*/  IADD3 R80, P3, PT, R80, R204, RZ ;  /* 0x000000cc50507210 */ /* 0x000fe20007f7e0ff */
        /* <DEDUP_REMOVED lines=10> */
[C---:B0-----:R-:W-:Y:S01]  /*ee60*/  IMAD R82, R0.reuse, 0xae, RZ ;  /* 0x000000ae00527824 */ /* 0x041fe200078e02ff */
[-C--:B------:R-:W-:Y:S01]  /*ee70*/  LEA.HI.X.SX32 R81, R169, R36.reuse, 0x1, P3 ;  /* 0x00000024a9517211 */ /* 0x080fe200018f0eff */
[C---:B------:R-:W-:Y:S01]  /*ee80*/  IMAD R142, R0.reuse, 0xbe, RZ ;  /* 0x000000be008e7824 */ /* 0x040fe200078e02ff */
[-C--:B------:R-:W-:Y:S01]  /*ee90*/  LEA.HI.X.SX32 R57, R181, R36.reuse, 0x1, P1 ;  /* 0x00000024b5397211 */ /* 0x080fe200008f0eff */
[----:B------:R-:W-:Y:S01]  /*eea0*/  IMAD R147, R0, 0x61, RZ ;  /* 0x0000006100937824 */ /* 0x000fe200078e02ff */
[----:B------:R-:W-:Y:S01]  /*eeb0*/  LEA.HI.X.SX32 R169, R184, R36, 0x1, P5 ;  /* 0x00000024b8a97211 */ /* 0x000fe200028f0eff */
[C---:B------:R-:W-:Y:S01]  /*eec0*/  IMAD R146, R0.reuse, 0xc2, RZ ;  /* 0x000000c200927824 */ /* 0x040fe200078e02ff */
[-C--:B------:R-:W-:Y:S01]  /*eed0*/  IADD3 R72, P1, PT, R73, R204.reuse, RZ ;  /* 0x000000cc49487210 */ /* 0x080fe20007f3e0ff */
[----:B------:R-:W-:Y:S01]  /*eee0*/  IMAD R148, R0, 0xc4, RZ ;  /* 0x000000c400947824 */ /* 0x000fe200078e02ff */
[----:B------:R-:W-:Y:S01]  /*eef0*/  IADD3 R180, P5, PT, R54, R204, RZ ;  /* 0x000000cc36b47210 */ /* 0x000fe20007fbe0ff */
[C---:B------:R-:W-:Y:S01]  /*ef00*/  IMAD R151, R0.reuse, 0x63, RZ ;  /* 0x0000006300977824 */ /* 0x040fe200078e02ff */
[----:B------:R-:W-:Y:S01]  /*ef10*/  LEA.HI.X.SX32 R61, R61, R36, 0x1, P6 ;  /* 0x000000243d3d7211 */ /* 0x000fe200030f0eff */
        /* <DEDUP_REMOVED lines=10> */
[----:B------:R-:W-:Y:S01]  /*efc0*/  IMAD R158, R0, 0xce, RZ ;  /* 0x000000ce009e7824 */ /* 0x000fe200078e02ff */
[-C--:B------:R-:W-:Y:S01]  /*efd0*/  LEA.HI.X.SX32 R73, R170, R36.reuse, 0x1, P1 ;  /* 0x00000024aa497211 */ /* 0x080fe200008f0eff */
[C---:B------:R-:W-:Y:S01]  /*efe0*/  IMAD R160, R0.reuse, 0xd0, RZ ;  /* 0x000000d000a07824 */ /* 0x040fe200078e02ff */
[----:B------:R-:W-:Y:S01]  /*eff0*/  LEA.HI.X.SX32 R181, R189, R36, 0x1, P5 ;  /* 0x00000024bdb57211 */ /* 0x000fe200028f0eff */
[----:B------:R-:W-:Y:S01]  /*f000*/  IMAD R163, R0, 0x69, RZ ;  /* 0x0000006900a37824 */ /* 0x000fe200078e02ff */
[-C--:B------:R-:W-:Y:S01]  /*f010*/  IADD3 R84, P1, PT, R84, R204.reuse, RZ ;  /* 0x000000cc54547210 */ /* 0x080fe20007f3e0ff */
[C---:B------:R-:W-:Y:S01]  /*f020*/  IMAD R162, R0.reuse, 0xd2, RZ ;  /* 0x000000d200a27824 */ /* 0x040fe200078e02ff */
[----:B------:R-:W-:Y:S01]  /*f030*/  IADD3 R192, P5, PT, R203, R204, RZ ;  /* 0x000000cccbc07210 */ /* 0x000fe20007fbe0ff */
[C---:B------:R-:W-:Y:S01]  /*f040*/  IMAD R164, R0.reuse, 0xd4, RZ ;  /* 0x000000d400a47824 */ /* 0x040fe200078e02ff */
[----:B------:R-:W-:Y:S01]  /*f050*/  F2FP.F16.F32.PACK_AB R239, R239, R240 ;  /* 0x000000f0efef723e */ /* 0x000fe200000000ff */
        /* <DEDUP_REMOVED lines=10> */
[C---:B------:R-:W-:Y:S01]  /*f100*/  IMAD R46, R0.reuse, 0xe6, RZ ;  /* 0x000000e6002e7824 */ /* 0x040fe200078e02ff */
[----:B------:R0:W-:Y:S01]  /*f110*/  STG.E.U16 desc[UR14][R4.64], R38 ;  /* 0x0000002604007986 */ /* 0x0001e2000c10150e */
[----:B------:R-:W-:Y:S01]  /*f120*/  IMAD R40, R0, 0xe8, RZ ;  /* 0x000000e800287824 */ /* 0x000fe200078e02ff */
[----:B------:R-:W-:Y:S01]  /*f130*/  IADD3 R134, P4, PT, R134, R204, RZ ;  /* 0x000000cc86867210 */ /* 0x000fe20007f9e0ff */
[C---:B------:R-:W-:Y:S01]  /*f140*/  IMAD R50, R0.reuse, 0xea, RZ ;  /* 0x000000ea00327824 */ /* 0x040fe200078e02ff */
[----:B------:R-:W-:Y:S01]  /*f150*/  LEA.HI.X.SX32 R85, R171, R36, 0x1, P1 ;  /* 0x00000024ab557211 */ /* 0x000fe200008f0eff */
[C---:B------:R-:W-:Y:S01]  /*f160*/  IMAD R241, R0.reuse, 0xf2, RZ ;  /* 0x000000f200f17824 */ /* 0x040fe200078e02ff */
[----:B------:R-:W-:Y:S01]  /*f170*/  F2FP.F16.F32.PACK_AB R237, R237, R238 ;  /* 0x000000eeeded723e */ /* 0x000fe200000000ff */
[----:B------:R-:W-:Y:S01]  /*f180*/  IMAD R199, R0, 0x7b, RZ ;  /* 0x0000007b00c77824 */ /* 0x000fe200078e02ff */
[----:B------:R-:W-:Y:S01]  /*f190*/  IADD3 R140, P1, PT, R140, R204, RZ ;  /* 0x000000cc8c8c7210 */ /* 0x000fe20007f3e0ff */
[----:B------:R-:W-:Y:S01]  /*f1a0*/  IMAD R203, R0, 0x7d, RZ ;  /* 0x0000007d00cb7824 */ /* 0x000fe200078e02ff */
[----:B------:R-:W-:Y:S01]  /*f1b0*/  PRMT R0, R38, 0x7632, R0 ;  /* 0x0000763226007816 */ /* 0x000fe20000000000 */
[----:B------:R-:W1:Y:S01]  /*f1c0*/  LDCU.64 UR4, c[0x0][0x3e0] ;  /* 0x00007c00ff0477ac */ /* 0x000e620008000a00 */
[----:B0-----:R-:W-:-:S02]  /*f1d0*/  PRMT R5, R239, 0x7632, R5 ;  /* 0x00007632ef057816 */ /* 0x001fc40000000005 */
[----:B------:R-:W-:Y:S01]  /*f1e0*/  IADD3 R136, P3, PT, R136, R204, RZ ;  /* 0x000000cc88887210 */ /* 0x000fe20007f7e0ff */
[----:B------:R0:W-:Y:S01]  /*f1f0*/  STG.E.U16 desc[UR14][R6.64], R0 ;  /* 0x0000000006007986 */ /* 0x0001e2000c10150e */
[----:B------:R-:W-:Y:S02]  /*f200*/  LEA.HI.X.SX32 R131, R131, R36, 0x1, P6 ;  /* 0x0000002483837211 */ /* 0x000fe400030f0eff */
[----:B------:R-:W-:Y:S01]  /*f210*/  IADD3 R142, P6, PT, R142, R204, RZ ;  /* 0x000000cc8e8e7210 */ /* 0x000fe20007fde0ff */
[----:B------:R-:W-:Y:S01]  /*f220*/  STG.E.U16 desc[UR14][R8.64], R239 ;  /* 0x000000ef08007986 */ /* 0x000fe2000c10150e */
[-C--:B------:R-:W-:Y:S02]  /*f230*/  LEA.HI.X.SX32 R139, R139, R36.reuse, 0x1, P2 ;  /* 0x000000248b8b7211 */ /* 0x080fe400010f0eff */
[----:B------:R-:W-:Y:S01]  /*f240*/  LEA.HI.X.SX32 R135, R135, R36, 0x1, P4 ;  /* 0x0000002487877211 */ /* 0x000fe200020f0eff */
[----:B------:R3:W-:Y:S01]  /*f250*/  STG.E.U16 desc[UR14][R10.64], R5 ;  /* 0x000000050a007986 */ /* 0x0007e2000c10150e */
[----:B------:R-:W-:-:S02]  /*f260*/  IADD3 R150, P2, PT, R150, R204, RZ ;  /* 0x000000cc96967210 */ /* 0x000fc40007f5e0ff */
[----:B------:R-:W-:Y:S01]  /*f270*/  IADD3 R146, P4, PT, R146, R204, RZ ;  /* 0x000000cc92927210 */ /* 0x000fe20007f9e0ff */
[----:B------:R-:W-:Y:S01]  /*f280*/  STG.E.U16 desc[UR14][R12.64], R237 ;  /* 0x000000ed0c007986 */ /* 0x000fe2000c10150e */
[----:B0-----:R-:W-:Y:S01]  /*f290*/  PRMT R7, R237, 0x7632, R7 ;  /* 0x00007632ed077816 */ /* 0x001fe20000000007 */
[----:B-1----:R-:W-:Y:S01]  /*f2a0*/  UIMAD UR4, UR12, UR4, URZ ;  /* 0x000000040c0472a4 */ /* 0x002fe2000f8e02ff */
[-C--:B------:R-:W-:Y:S01]  /*f2b0*/  LEA.HI.X.SX32 R141, R175, R36.reuse, 0x1, P1 ;  /* 0x00000024af8d7211 */ /* 0x080fe200008f0eff */
[----:B------:R-:W-:Y:S01]  /*f2c0*/  IMAD R0, R251, UR5, RZ ;  /* 0x00000005fb007c24 */ /* 0x000fe2000f8e02ff */
[----:B------:R-:W-:Y:S01]  /*f2d0*/  LEA.HI.X.SX32 R137, R173, R36, 0x1, P3 ;  /* 0x00000024ad897211 */ /* 0x000fe200018f0eff */
[----:B------:R0:W-:Y:S01]  /*f2e0*/  STG.E.U16 desc[UR14][R14.64], R7 ;  /* 0x000000070e007986 */ /* 0x0001e2000c10150e */
[-C--:B------:R-:W-:Y:S01]  /*f2f0*/  IADD3 R152, P1, PT, R152, R204.reuse, RZ ;  /* 0x000000cc98987210 */ /* 0x080fe20007f3e0ff */
[----:B---3--:R-:W1:Y:S01]  /*f300*/  LDC R5, c[0x0][0x398] ;  /* 0x0000e600ff057b82 */ /* 0x008e620000000800 */
[----:B------:R-:W-:Y:S01]  /*f310*/  IADD3 R148, P3, PT, R148, R204, RZ ;  /* 0x000000cc94947210 */ /* 0x000fe20007f7e0ff */
[----:B------:R-:W-:Y:S01]  /*f320*/  USHF.L.U32 UR4, UR4, 0x1, URZ ;  /* 0x0000000104047899 */ /* 0x000fe200080006ff */
[----:B------:R-:W-:-:S02]  /*f330*/  LEA.HI.X.SX32 R143, R143, R36, 0x1, P6 ;  /* 0x000000248f8f7211 */ /* 0x000fc400030f0eff */
[----:B------:R-:W-:Y:S02]  /*f340*/  IADD3 R154, P6, PT, R154, R204, RZ ;  /* 0x000000cc9a9a7210 */ /* 0x000fe40007fde0ff */
[-C--:B------:R-:W-:Y:S02]  /*f350*/  LEA.HI.X.SX32 R151, R151, R36.reuse, 0x1, P2 ;  /* 0x0000002497977211 */ /* 0x080fe400010f0eff */
[----:B------:R-:W-:Y:S01]  /*f360*/  LEA.HI.X.SX32 R147, R147, R36, 0x1, P4 ;  /* 0x0000002493937211 */ /* 0x000fe200020f0eff */
[----:B0-----:R-:W0:Y:S01]  /*f370*/  LDC R7, c[0x0][0x3e8] ;  /* 0x0000fa00ff077b82 */ /* 0x001e220000000800 */
[-C--:B------:R-:W-:Y:S02]  /*f380*/  IADD3 R162, P2, PT, R162, R204.reuse, RZ ;  /* 0x000000cca2a27210 */ /* 0x080fe40007f5e0ff */
[----:B------:R-:W-:Y:S02]  /*f390*/  IADD3 R158, P4, PT, R158, R204, RZ ;  /* 0x000000cc9e9e7210 */ /* 0x000fe40007f9e0ff */
[----:B------:R-:W-:-:S02]  /*f3a0*/  LEA.HI.X.SX32 R153, R179, R36, 0x1, P1 ;  /* 0x00000024b3997211 */ /* 0x000fc400008f0eff */
[----:B------:R-:W-:Y:S02]  /*f3b0*/  LEA.HI.X.SX32 R149, R178, R36, 0x1, P3 ;  /* 0x00000024b2957211 */ /* 0x000fe400018f0eff */
[-C--:B------:R-:W-:Y:S02]  /*f3c0*/  IADD3 R164, P1, PT, R164, R204.reuse, RZ ;  /* 0x000000cca4a47210 */ /* 0x080fe40007f3e0ff */
[----:B------:R-:W-:Y:S02]  /*f3d0*/  IADD3 R160, P3, PT, R160, R204, RZ ;  /* 0x000000cca0a07210 */ /* 0x000fe40007f7e0ff */
[----:B------:R-:W-:Y:S02]  /*f3e0*/  LEA.HI.X.SX32 R155, R155, R36, 0x1, P6 ;  /* 0x000000249b9b7211 */ /* 0x000fe400030f0eff */
[----:B------:R-:W-:Y:S02]  /*f3f0*/  IADD3 R166, P6, PT, R166, R204, RZ ;  /* 0x000000cca6a67210 */ /* 0x000fe40007fde0ff */
[----:B------:R-:W-:-:S02]  /*f400*/  LEA.HI.X.SX32 R163, R163, R36, 0x1, P2 ;  /* 0x00000024a3a37211 */ /* 0x000fc400010f0eff */
[----:B------:R-:W-:Y:S02]  /*f410*/  LEA.HI.X.SX32 R159, R159, R36, 0x1, P4 ;  /* 0x000000249f9f7211 */ /* 0x000fe400020f0eff */
[-C--:B------:R-:W-:Y:S02]  /*f420*/  IADD3 R174, P2, PT, R165, R204.reuse, RZ ;  /* 0x000000cca5ae7210 */ /* 0x080fe40007f5e0ff */
[----:B------:R-:W-:Y:S02]  /*f430*/  IADD3 R170, P4, PT, R161, R204, RZ ;  /* 0x000000cca1aa7210 */ /* 0x000fe40007f9e0ff */
[-C--:B------:R-:W-:Y:S02]  /*f440*/  LEA.HI.X.SX32 R165, R183, R36.reuse, 0x1, P1 ;  /* 0x00000024b7a57211 */ /* 0x080fe400008f0eff */
[----:B------:R-:W-:Y:S02]  /*f450*/  LEA.HI.X.SX32 R161, R182, R36, 0x1, P3 ;  /* 0x00000024b6a17211 */ /* 0x000fe400018f0eff */
[----:B------:R-:W-:-:S02]  /*f460*/  IADD3 R176, P1, PT, R167, R204, RZ ;  /* 0x000000cca7b07210 */ /* 0x000fc40007f3e0ff */
[----:B------:R-:W-:Y:S02]  /*f470*/  IADD3 R172, P3, PT, R196, R204, RZ ;  /* 0x000000ccc4ac7210 */ /* 0x000fe40007f7e0ff */
[----:B------:R-:W-:Y:S02]  /*f480*/  LEA.HI.X.SX32 R167, R58, R36, 0x1, P6 ;  /* 0x000000243aa77211 */ /* 0x000fe400030f0eff */
[----:B------:R-:W-:Y:S02]  /*f490*/  IADD3 R178, P6, PT, R62, R204, RZ ;  /* 0x000000cc3eb27210 */ /* 0x000fe40007fde0ff */
[----:B------:R-:W-:Y:S02]  /*f4a0*/  LEA.HI.X.SX32 R173, R186, R36, 0x1, P3 ;  /* 0x00000024baad7211 */ /* 0x000fe400018f0eff */
[----:B------:R-:W-:Y:S02]  /*f4b0*/  F2FP.F16.F32.PACK_AB R235, R235, R236 ;  /* 0x000000ecebeb723e */ /* 0x000fe400000000ff */
[----:B------:R-:W-:-:S02]  /*f4c0*/  LEA.HI.X.SX32 R171, R42, R36, 0x1, P4 ;  /* 0x000000242aab7211 */ /* 0x000fc400020f0eff */
[----:B------:R-:W-:Y:S01]  /*f4d0*/  IADD3 R184, P3, PT, R40, R204, RZ ;  /* 0x000000cc28b87210 */ /* 0x000fe20007f7e0ff */
[----:B------:R3:W-:Y:S01]  /*f4e0*/  STG.E.U16 desc[UR14][R16.64], R235 ;  /* 0x000000eb10007986 */ /* 0x0007e2000c10150e */
[-C--:B------:R-:W-:Y:S02]  /*f4f0*/  LEA.HI.X.SX32 R175, R194, R36.reuse, 0x1, P2 ;  /* 0x00000024c2af7211 */ /* 0x080fe400010f0eff */
[-C--:B------:R-:W-:Y:S02]  /*f500*/  LEA.HI.X.SX32 R177, R187, R36.reuse, 0x1, P1 ;  /* 0x00000024bbb17211 */ /* 0x080fe400008f0eff */
[----:B------:R-:W-:Y:S02]  /*f510*/  LEA.HI.X.SX32 R179, R202, R36, 0x1, P6 ;  /* 0x00000024cab37211 */ /* 0x000fe400030f0eff */
[-C--:B------:R-:W-:Y:S02]  /*f520*/  IADD3 R182, P4, PT, R46, R204.reuse, RZ ;  /* 0x000000cc2eb67210 */ /* 0x080fe40007f9e0ff */
[----:B------:R-:W-:-:S02]  /*f530*/  IADD3 R186, P2, PT, R50, R204, RZ ;  /* 0x000000cc32ba7210 */ /* 0x000fc40007f5e0ff */
[-C--:B------:R-:W-:Y:S02]  /*f540*/  IADD3 R188, P1, PT, R198, R204.reuse, RZ ;  /* 0x000000ccc6bc7210 */ /* 0x080fe40007f3e0ff */
[----:B------:R-:W-:Y:S02]  /*f550*/  IADD3 R190, P6, PT, R200, R204, RZ ;  /* 0x000000ccc8be7210 */ /* 0x000fe40007fde0ff */
[----:B------:R-:W-:Y:S02]  /*f560*/  F2FP.F16.F32.PACK_AB R233, R233, R234 ;  /* 0x000000eae9e9723e */ /* 0x000fe400000000ff */
[----:B------:R-:W-:Y:S02]  /*f570*/  PRMT R9, R235, 0x7632, R9 ;  /* 0x00007632eb097816 */ /* 0x000fe40000000009 */
[----:B------:R-:W-:Y:S02]  /*f580*/  F2FP.F16.F32.PACK_AB R231, R231, R232 ;  /* 0x000000e8e7e7723e */ /* 0x000fe400000000ff */
[----:B------:R-:W-:Y:S01]  /*f590*/  LEA.HI.X.SX32 R185, R191, R36, 0x1, P3 ;  /* 0x00000024bfb97211 */ /* 0x000fe200018f0eff */
[----:B------:R4:W-:Y:S01]  /*f5a0*/  STG.E.U16 desc[UR14][R18.64], R9 ;  /* 0x0000000912007986 */ /* 0x0009e2000c10150e */
[----:B------:R-:W-:-:S02]  /*f5b0*/  SHF.L.U32 R0, R0, 0x1, RZ ;  /* 0x0000000100007819 */ /* 0x000fc400000006ff */
[-C--:B------:R-:W-:Y:S01]  /*f5c0*/  LEA.HI.X.SX32 R183, R242, R36.reuse, 0x1, P4 ;  /* 0x00000024f2b77211 */ /* 0x080fe200020f0eff */
[----:B------:R5:W-:Y:S01]  /*f5d0*/  STG.E.U16 desc[UR14][R20.64], R233 ;  /* 0x000000e914007986 */ /* 0x000be2000c10150e */
[-C--:B------:R-:W-:Y:S02]  /*f5e0*/  LEA.HI.X.SX32 R187, R245, R36.reuse, 0x1, P2 ;  /* 0x00000024f5bb7211 */ /* 0x080fe400010f0eff */
[-C--:B------:R-:W-:Y:S02]  /*f5f0*/  LEA.HI.X.SX32 R189, R193, R36.reuse, 0x1, P1 ;  /* 0x00000024c1bd7211 */ /* 0x080fe400008f0eff */
[----:B------:R-:W-:Y:S02]  /*f600*/  LEA.HI.X.SX32 R191, R248, R36, 0x1, P6 ;  /* 0x00000024f8bf7211 */ /* 0x000fe400030f0eff */
[----:B------:R-:W-:Y:S02]  /*f610*/  PRMT R11, R233, 0x7632, R11 ;  /* 0x00007632e90b7816 */ /* 0x000fe4000000000b */
[----:B------:R-:W-:-:S02]  /*f620*/  F2FP.F16.F32.PACK_AB R229, R229, R230 ;  /* 0x000000e6e5e5723e */ /* 0x000fc400000000ff */
[-C--:B------:R-:W-:Y:S01]  /*f630*/  IADD3 R194, P4, PT, R241, R204.reuse, RZ ;  /* 0x000000ccf1c27210 */ /* 0x080fe20007f9e0ff */
[----:B------:R-:W-:Y:S01]  /*f640*/  STG.E.U16 desc[UR14][R22.64], R11 ;  /* 0x0000000b16007986 */ /* 0x000fe2000c10150e */
[-C--:B------:R-:W-:Y:S02]  /*f650*/  IADD3 R196, P3, PT, R243, R204.reuse, RZ ;  /* 0x000000ccf3c47210 */ /* 0x080fe40007f7e0ff */
[-C--:B------:R-:W-:Y:S01]  /*f660*/  IADD3 R198, P2, PT, R244, R204.reuse, RZ ;  /* 0x000000ccf4c67210 */ /* 0x080fe20007f5e0ff */
[----:B------:R0:W-:Y:S01]  /*f670*/  STG.E.U16 desc[UR14][R24.64], R231 ;  /* 0x000000e718007986 */ /* 0x0001e2000c10150e */
[-C--:B------:R-:W-:Y:S02]  /*f680*/  IADD3 R200, P1, PT, R246, R204.reuse, RZ ;  /* 0x000000ccf6c87210 */ /* 0x080fe40007f3e0ff */
[----:B------:R-:W-:Y:S02]  /*f690*/  IADD3 R202, P6, PT, R247, R204, RZ ;  /* 0x000000ccf7ca7210 */ /* 0x000fe40007fde0ff */
[----:B------:R-:W-:-:S02]  /*f6a0*/  LEA.HI.X.SX32 R193, R195, R36, 0x1, P5 ;  /* 0x00000024c3c17211 */ /* 0x000fc400028f0eff */
[----:B------:R-:W-:Y:S02]  /*f6b0*/  IADD3 R204, P5, PT, R249, R204, RZ ;  /* 0x000000ccf9cc7210 */ /* 0x000fe40007fbe0ff */
[----:B------:R-:W-:Y:S02]  /*f6c0*/  PRMT R13, R231, 0x7632, R13 ;  /* 0x00007632e70d7816 */ /* 0x000fe4000000000d */
[----:B------:R-:W-:Y:S02]  /*f6d0*/  F2FP.F16.F32.PACK_AB R227, R227, R228 ;  /* 0x000000e4e3e3723e */ /* 0x000fe400000000ff */
[----:B-1----:R-:W-:Y:S01]  /*f6e0*/  IADD3 R0, PT, PT, R0, UR4, R5 ;  /* 0x0000000400007c10 */ /* 0x002fe2000fffe005 */
[----:B------:R-:W-:Y:S01]  /*f6f0*/  STG.E.U16 desc[UR14][R26.64], R13 ;  /* 0x0000000d1a007986 */ /* 0x000fe2000c10150e */
[----:B------:R-:W-:Y:S01]  /*f700*/  PRMT R15, R229, 0x7632, R15 ;  /* 0x00007632e50f7816 */ /* 0x000fe2000000000f */
[----:B------:R-:W1:Y:S01]  /*f710*/  LDCU UR4, c[0x0][0x3ec] ;  /* 0x00007d80ff0477ac */ /* 0x000e620008000800 */
[----:B------:R-:W-:Y:S01]  /*f720*/  F2FP.F16.F32.PACK_AB R225, R225, R226 ;  /* 0x000000e2e1e1723e */ /* 0x000fe200000000ff */
[----:B------:R1:W-:Y:S01]  /*f730*/  STG.E.U16 desc[UR14][R28.64], R229 ;  /* 0x000000e51c007986 */ /* 0x0003e2000c10150e */
[-C--:B------:R-:W-:Y:S01]  /*f740*/  LEA.HI.X.SX32 R195, R250, R36.reuse, 0x1, P4 ;  /* 0x00000024fac37211 */ /* 0x080fe200020f0eff */
[--C-:B0-----:R-:W-:Y:S01]  /*f750*/  IMAD R38, R7, 0x82, R0.reuse ;  /* 0x0000008207267824 */ /* 0x101fe200078e0200 */
[-C--:B------:R-:W-:Y:S01]  /*f760*/  LEA.HI.X.SX32 R197, R197, R36.reuse, 0x1, P3 ;  /* 0x00000024c5c57211 */ /* 0x080fe200018f0eff */
[----:B------:R0:W-:Y:S01]  /*f770*/  STG.E.U16 desc[UR14][R30.64], R15 ;  /* 0x0000000f1e007986 */ /* 0x0001e2000c10150e */
[-C--:B------:R-:W-:Y:S01]  /*f780*/  LEA.HI.X.SX32 R199, R199, R36.reuse, 0x1, P2 ;  /* 0x00000024c7c77211 */ /* 0x080fe200010f0eff */
[--C-:B------:R-:W-:Y:S01]  /*f790*/  IMAD R40, R7, 0x84, R0.reuse ;  /* 0x0000008407287824 */ /* 0x100fe200078e0200 */
[-C--:B------:R-:W-:Y:S01]  /*f7a0*/  LEA.HI.X.SX32 R201, R201, R36.reuse, 0x1, P1 ;  /* 0x00000024c9c97211 */ /* 0x080fe200008f0eff */
[----:B------:R0:W-:Y:S01]  /*f7b0*/  STG.E.U16 desc[UR14][R32.64], R227 ;  /* 0x000000e320007986 */ /* 0x0001e2000c10150e */
[-C--:B------:R-:W-:Y:S01]  /*f7c0*/  LEA.HI.X.SX32 R203, R203, R36.reuse, 0x1, P6 ;  /* 0x00000024cbcb7211 */ /* 0x080fe200030f0eff */
[--C-:B------:R-:W-:Y:S01]  /*f7d0*/  IMAD R42, R7, 0x86, R0.reuse ;  /* 0x00000086072a7824 */ /* 0x100fe200078e0200 */
[----:B------:R-:W-:Y:S01]  /*f7e0*/  LEA.HI.X.SX32 R205, R205, R36, 0x1, P5 ;  /* 0x00000024cdcd7211 */ /* 0x000fe200028f0eff */
[--C-:B------:R-:W-:Y:S01]  /*f7f0*/  IMAD R46, R7, 0x88, R0.reuse ;  /* 0x00000088072e7824 */ /* 0x100fe200078e0200 */
[----:B---3--:R-:W-:Y:S01]  /*f800*/  PRMT R17, R227, 0x7632, R17 ;  /* 0x00007632e3117816 */ /* 0x008fe20000000011 */
[--C-:B------:R-:W-:Y:S01]  /*f810*/  IMAD R50, R7, 0x8a, R0.reuse ;  /* 0x0000008a07327824 */ /* 0x100fe200078e0200 */
[----:B------:R-:W-:Y:S01]  /*f820*/  F2FP.F16.F32.PACK_AB R223, R223, R224 ;  /* 0x000000e0dfdf723e */ /* 0x000fe200000000ff */
[C-C-:B------:R-:W-:Y:S01]  /*f830*/  IMAD R54, R7.reuse, 0x8c, R0.reuse ;  /* 0x0000008c07367824 */ /* 0x140fe200078e0200 */
[----:B------:R-:W-:Y:S01]  /*f840*/  LEA R36, R7, R0, 0x7 ;  /* 0x0000000007247211 */ /* 0x000fe200078e38ff */
[----:B------:R3:W-:Y:S01]  /*f850*/  STG.E.U16 desc[UR14][R34.64], R17 ;  /* 0x0000001122007986 */ /* 0x0007e2000c10150e */
[----:B----4-:R-:W-:Y:S01]  /*f860*/  PRMT R19, R225, 0x7632, R19 ;  /* 0x00007632e1137816 */ /* 0x010fe20000000013 */
[--C-:B------:R-:W-:Y:S01]  /*f870*/  IMAD R58, R7, 0x8e, R0.reuse ;  /* 0x0000008e073a7824 */ /* 0x100fe200078e0200 */
[----:B------:R-:W-:Y:S01]  /*f880*/  F2FP.F16.F32.PACK_AB R221, R221, R222 ;  /* 0x000000dedddd723e */ /* 0x000fe200000000ff */
[----:B------:R4:W-:Y:S01]  /*f890*/  STG.E.U16 desc[UR14][R36.64], R225 ;  /* 0x000000e124007986 */ /* 0x0009e2000c10150e */
[----:B-----5:R-:W-:Y:S01]  /*f8a0*/  PRMT R21, R223, 0x7632, R21 ;  /* 0x00007632df157816 */ /* 0x020fe20000000015 */
[----:B------:R-:W-:Y:S01]  /*f8b0*/  IMAD R62, R7, 0x90, R0 ;  /* 0x00000090073e7824 */ /* 0x000fe200078e0200 */
[----:B------:R-:W-:Y:S01]  /*f8c0*/  F2FP.F16.F32.PACK_AB R219, R219, R220 ;  /* 0x000000dcdbdb723e */ /* 0x000fe200000000ff */
[----:B------:R5:W-:Y:S01]  /*f8d0*/  STG.E.U16 desc[UR14][R38.64], R19 ;  /* 0x0000001326007986 */ /* 0x000be2000c10150e */
[----:B------:R-:W-:Y:S01]  /*f8e0*/  PRMT R25, R221, 0x7632, R25 ;  /* 0x00007632dd197816 */ /* 0x000fe20000000019 */
[----:B------:R-:W2:Y:S01]  /*f8f0*/  LDC.64 R6, c[0x0][0x3a0] ;  /* 0x0000e800ff067b82 */ /* 0x000ea20000000a00 */
[----:B------:R-:W-:Y:S01]  /*f900*/  F2FP.F16.F32.PACK_AB R217, R217, R218 ;  /* 0x000000dad9d9723e */ /* 0x000fe200000000ff */
[----:B------:R0:W-:Y:S01]  /*f910*/  STG.E.U16 desc[UR14][R40.64], R223 ;  /* 0x000000df28007986 */ /* 0x0001e2000c10150e */
[----:B-1----:R-:W-:Y:S01]  /*f920*/  PRMT R29, R219, 0x7632, R29 ;  /* 0x00007632db1d7816 */ /* 0x002fe2000000001d */
[----:B------:R-:W-:Y:S01]  /*f930*/  UIMAD UR4, UR12, UR4, URZ ;  /* 0x000000040c0472a4 */ /* 0x000fe2000f8e02ff */
[----:B------:R-:W-:Y:S01]  /*f940*/  F2FP.F16.F32.PACK_AB R215, R215, R216 ;  /* 0x000000d8d7d7723e */ /* 0x000fe200000000ff */
[----:B------:R-:W-:Y:S01]  /*f950*/  STG.E.U16 desc[UR14][R42.64], R21 ;  /* 0x000000152a007986 */ /* 0x000fe2000c10150e */
[----:B------:R-:W-:Y:S01]  /*f960*/  PRMT R22, R217, 0x7632, R22 ;  /* 0x00007632d9167816 */ /* 0x000fe20000000016 */
[----:B------:R-:W-:Y:S01]  /*f970*/  USHF.L.U32 UR6, UR4, 0x2, URZ ;  /* 0x0000000204067899 */ /* 0x000fe200080006ff */
[----:B------:R-:W-:Y:S01]  /*f980*/  F2FP.F16.F32.PACK_AB R213, R213, R214 ;  /* 0x000000d6d5d5723e */ /* 0x000fe200000000ff */
[----:B------:R-:W-:Y:S01]  /*f990*/  STG.E.U16 desc[UR14][R46.64], R221 ;  /* 0x000000dd2e007986 */ /* 0x000fe2000c10150e */
[----:B------:R-:W-:Y:S01]  /*f9a0*/  PRMT R26, R215, 0x7632, R26 ;  /* 0x00007632d71a7816 */ /* 0x000fe2000000001a */
[----:B------:R-:W-:Y:S01]  /*f9b0*/  UIMAD.WIDE UR4, UR4, 0x4, URZ ;  /* 0x00000004040478a5 */ /* 0x000fe2000f8e02ff */
[----:B------:R-:W-:Y:S01]  /*f9c0*/  F2FP.F16.F32.PACK_AB R211, R211, R212 ;  /* 0x000000d4d3d3723e */ /* 0x000fe200000000ff */
[----:B------:R-:W-:Y:S01]  /*f9d0*/  STG.E.U16 desc[UR14][R50.64], R25 ;  /* 0x0000001932007986 */ /* 0x000fe2000c10150e */
[----:B0-----:R-:W-:Y:S01]  /*f9e0*/  PRMT R30, R213, 0x7632, R30 ;  /* 0x00007632d51e7816 */ /* 0x001fe2000000001e */
[----:B------:R-:W-:Y:S01]  /*f9f0*/  IMAD.HI R0, R251, 0x4, RZ ;  /* 0x00000004fb007827 */ /* 0x000fe200078e02ff */
[----:B------:R-:W-:Y:S01]  /*fa00*/  F2FP.F16.F32.PACK_AB R209, R209, R210 ;  /* 0x000000d2d1d1723e */ /* 0x000fe200000000ff */
[----:B------:R-:W-:Y:S01]  /*fa10*/  STG.E.U16 desc[UR14][R54.64], R219 ;  /* 0x000000db36007986 */ /* 0x000fe2000c10150e */
[----:B------:R-:W-:-:S02]  /*fa20*/  PRMT R33, R211, 0x7632, R33 ;  /* 0x00007632d3217816 */ /* 0x000fc40000000021 */
[----:B------:R-:W-:Y:S01]  /*fa30*/  F2FP.F16.F32.PACK_AB R86, R87, R86 ;  /* 0x000000565756723e */ /* 0x000fe200000000ff */
[----:B------:R-:W-:Y:S01]  /*fa40*/  STG.E.U16 desc[UR14][R58.64], R29 ;  /* 0x0000001d3a007986 */ /* 0x000fe2000c10150e */
[----:B---3--:R-:W-:Y:S02]  /*fa50*/  PRMT R35, R209, 0x7632, R35 ;  /* 0x00007632d1237816 */ /* 0x008fe40000000023 */
[----:B------:R-:W-:Y:S01]  /*fa60*/  F2FP.F16.F32.PACK_AB R88, R89, R88 ;  /* 0x000000585958723e */ /* 0x000fe200000000ff */
[----:B------:R-:W-:Y:S01]  /*fa70*/  STG.E.U16 desc[UR14][R62.64], R217 ;  /* 0x000000d93e007986 */ /* 0x000fe2000c10150e */
[----:B----4-:R-:W-:Y:S02]  /*fa80*/  PRMT R37, R86, 0x7632, R37 ;  /* 0x0000763256257816 */ /* 0x010fe40000000025 */
[----:B------:R-:W-:Y:S01]  /*fa90*/  F2FP.F16.F32.PACK_AB R90, R91, R90 ;  /* 0x0000005a5b5a723e */ /* 0x000fe200000000ff */
[----:B------:R-:W-:Y:S01]  /*faa0*/  STG.E.U16 desc[UR14][R44.64], R22 ;  /* 0x000000162c007986 */ /* 0x000fe2000c10150e */
[----:B-----5:R-:W-:-:S02]  /*fab0*/  PRMT R39, R88, 0x7632, R39 ;  /* 0x0000763258277816 */ /* 0x020fc40000000027 */
[----:B------:R-:W-:Y:S01]  /*fac0*/  F2FP.F16.F32.PACK_AB R92, R93, R92 ;  /* 0x0000005c5d5c723e */ /* 0x000fe200000000ff */
[----:B------:R-:W-:Y:S01]  /*fad0*/  STG.E.U16 desc[UR14][R48.64], R215 ;  /* 0x000000d730007986 */ /* 0x000fe2000c10150e */
[----:B------:R-:W-:Y:S02]  /*fae0*/  PRMT R41, R90, 0x7632, R41 ;  /* 0x000076325a297816 */ /* 0x000fe40000000029 */
[----:B------:R-:W-:Y:S01]  /*faf0*/  F2FP.F16.F32.PACK_AB R94, R95, R94 ;  /* 0x0000005e5f5e723e */ /* 0x000fe200000000ff */
[----:B------:R-:W-:Y:S01]  /*fb00*/  STG.E.U16 desc[UR14][R52.64], R26 ;  /* 0x0000001a34007986 */ /* 0x000fe2000c10150e */
[----:B------:R-:W-:Y:S02]  /*fb10*/  F2FP.F16.F32.PACK_AB R96, R97, R96 ;  /* 0x000000606160723e */ /* 0x000fe400000000ff */
[----:B------:R-:W-:Y:S01]  /*fb20*/  F2FP.F16.F32.PACK_AB R98, R99, R98 ;  /* 0x000000626362723e */ /* 0x000fe200000000ff */
[----:B------:R-:W-:Y:S01]  /*fb30*/  STG.E.U16 desc[UR14][R56.64], R213 ;  /* 0x000000d538007986 */ /* 0x000fe2000c10150e */
[----:B------:R-:W-:-:S02]  /*fb40*/  F2FP.F16.F32.PACK_AB R100, R101, R100 ;  /* 0x000000646564723e */ /* 0x000fc400000000ff */
[----:B------:R-:W-:Y:S01]  /*fb50*/  F2FP.F16.F32.PACK_AB R102, R103, R102 ;  /* 0x000000666766723e */ /* 0x000fe200000000ff */
[----:B------:R-:W-:Y:S01]  /*fb60*/  STG.E.U16 desc[UR14][R60.64], R30 ;  /* 0x0000001e3c007986 */ /* 0x000fe2000c10150e */
[----:B------:R-:W-:Y:S02]  /*fb70*/  F2FP.F16.F32.PACK_AB R104, R105, R104 ;  /* 0x000000686968723e */ /* 0x000fe400000000ff */
[----:B------:R-:W-:Y:S01]  /*fb80*/  F2FP.F16.F32.PACK_AB R106, R107, R106 ;  /* 0x0000006a6b6a723e */ /* 0x000fe200000000ff */
[----:B------:R0:W-:Y:S01]  /*fb90*/  STG.E.U16 desc[UR14][R64.64], R211 ;  /* 0x000000d340007986 */ /* 0x0001e2000c10150e */
[----:B------:R-:W-:Y:S02]  /*fba0*/  F2FP.F16.F32.PACK_AB R108, R109, R108 ;  /* 0x0000006c6d6c723e */ /* 0x000fe400000000ff */
[----:B------:R-:W-:Y:S01]  /*fbb0*/  F2FP.F16.F32.PACK_AB R110, R111, R110 ;  /* 0x0000006e6f6e723e */ /* 0x000fe200000000ff */
[----:B------:R1:W-:Y:S01]  /*fbc0*/  STG.E.U16 desc[UR14][R66.64], R33 ;  /* 0x0000002142007986 */ /* 0x0003e2000c10150e */
[----:B------:R-:W-:-:S02]  /*fbd0*/  F2FP.F16.F32.PACK_AB R112, R113, R112 ;  /* 0x000000707170723e */ /* 0x000fc400000000ff */
[----:B------:R-:W-:Y:S01]  /*fbe0*/  F2FP.F16.F32.PACK_AB R114, R115, R114 ;  /* 0x000000727372723e */ /* 0x000fe200000000ff */
[----:B------:R3:W-:Y:S01]  /*fbf0*/  STG.E.U16 desc[UR14][R68.64], R209 ;  /* 0x000000d144007986 */ /* 0x0007e2000c10150e */
[----:B------:R-:W-:Y:S02]  /*fc00*/  F2FP.F16.F32.PACK_AB R116, R117, R116 ;  /* 0x000000747574723e */ /* 0x000fe400000000ff */
[----:B------:R-:W-:Y:S01]  /*fc10*/  PRMT R87, R114, 0x7632, R87 ;  /* 0x0000763272577816 */ /* 0x000fe20000000057 */
[----:B------:R4:W-:Y:S01]  /*fc20*/  STG.E.U16 desc[UR14][R70.64], R35 ;  /* 0x0000002346007986 */ /* 0x0009e2000c10150e */
[----:B0-----:R-:W-:Y:S02]  /*fc30*/  PRMT R65, R92, 0x7632, R65 ;  /* 0x000076325c417816 */ /* 0x001fe40000000041 */
[----:B------:R-:W-:Y:S01]  /*fc40*/  F2FP.F16.F32.PACK_AB R118, R119, R118 ;  /* 0x000000767776723e */ /* 0x000fe200000000ff */
[----:B------:R0:W-:Y:S01]  /*fc50*/  STG.E.U16 desc[UR14][R72.64], R86 ;  /* 0x0000005648007986 */ /* 0x0001e2000c10150e */
[----:B-1----:R-:W-:-:S02]  /*fc60*/  PRMT R67, R94, 0x7632, R67 ;  /* 0x000076325e437816 */ /* 0x002fc40000000043 */
[----:B------:R-:W-:Y:S01]  /*fc70*/  PRMT R89, R116, 0x7632, R89 ;  /* 0x0000763274597816 */ /* 0x000fe20000000059 */
[----:B------:R1:W-:Y:S01]  /*fc80*/  STG.E.U16 desc[UR14][R74.64], R37 ;  /* 0x000000254a007986 */ /* 0x0003e2000c10150e */
[----:B---3--:R-:W-:Y:S02]  /*fc90*/  PRMT R69, R96, 0x7632, R69 ;  /* 0x0000763260457816 */ /* 0x008fe40000000045 */
[----:B------:R-:W-:Y:S01]  /*fca0*/  F2FP.F16.F32.PACK_AB R120, R121, R120 ;  /* 0x000000787978723e */ /* 0x000fe200000000ff */
[----:B------:R3:W-:Y:S01]  /*fcb0*/  STG.E.U16 desc[UR14][R76.64], R88 ;  /* 0x000000584c007986 */ /* 0x0007e2000c10150e */
[----:B----4-:R-:W-:Y:S02]  /*fcc0*/  PRMT R71, R98, 0x7632, R71 ;  /* 0x0000763262477816 */ /* 0x010fe40000000047 */
[----:B------:R-:W-:Y:S01]  /*fcd0*/  PRMT R91, R118, 0x7632, R91 ;  /* 0x00007632765b7816 */ /* 0x000fe2000000005b */
[----:B------:R4:W-:Y:S01]  /*fce0*/  STG.E.U16 desc[UR14][R78.64], R39 ;  /* 0x000000274e007986 */ /* 0x0009e2000c10150e */
[----:B0-----:R-:W-:-:S02]  /*fcf0*/  PRMT R73, R100, 0x7632, R73 ;  /* 0x0000763264497816 */ /* 0x001fc40000000049 */
[----:B------:R-:W-:Y:S01]  /*fd00*/  F2FP.F16.F32.PACK_AB R122, R123, R122 ;  /* 0x0000007a7b7a723e */ /* 0x000fe200000000ff */
[----:B------:R0:W-:Y:S01]  /*fd10*/  STG.E.U16 desc[UR14][R80.64], R90 ;  /* 0x0000005a50007986 */ /* 0x0001e2000c10150e */
[----:B-1----:R-:W-:Y:S02]  /*fd20*/  PRMT R75, R102, 0x7632, R75 ;  /* 0x00007632664b7816 */ /* 0x002fe4000000004b */
[----:B------:R-:W-:Y:S01]  /*fd30*/  PRMT R93, R120, 0x7632, R93 ;  /* 0x00007632785d7816 */ /* 0x000fe2000000005d */
[----:B------:R1:W-:Y:S01]  /*fd40*/  STG.E.U16 desc[UR14][R82.64], R41 ;  /* 0x0000002952007986 */ /* 0x0003e2000c10150e */
[----:B---3--:R-:W-:Y:S02]  /*fd50*/  PRMT R77, R104, 0x7632, R77 ;  /* 0x00007632684d7816 */ /* 0x008fe4000000004d */
[----:B------:R-:W-:Y:S01]  /*fd60*/  F2FP.F16.F32.PACK_AB R124, R125, R124 ;  /* 0x0000007c7d7c723e */ /* 0x000fe200000000ff */
[----:B------:R3:W-:Y:S01]  /*fd70*/  STG.E.U16 desc[UR14][R84.64], R92 ;  /* 0x0000005c54007986 */ /* 0x0007e2000c10150e */
[----:B----4-:R-:W-:-:S02]  /*fd80*/  PRMT R79, R106, 0x7632, R79 ;  /* 0x000076326a4f7816 */ /* 0x010fc4000000004f */
[----:B------:R-:W-:Y:S01]  /*fd90*/  SHF.L.U32 R5, R251, 0x2, RZ ;  /* 0x00000002fb057819 */ /* 0x000fe200000006ff */
[----:B------:R4:W-:Y:S01]  /*fda0*/  STG.E.U16 desc[UR14][R130.64], R65 ;  /* 0x0000004182007986 */ /* 0x0009e2000c10150e */
[----:B0-----:R-:W-:Y:S02]  /*fdb0*/  PRMT R81, R108, 0x7632, R81 ;  /* 0x000076326c517816 */ /* 0x001fe40000000051 */
[----:B------:R-:W-:Y:S01]  /*fdc0*/  PRMT R95, R122, 0x7632, R95 ;  /* 0x000076327a5f7816 */ /* 0x000fe2000000005f */
[----:B------:R4:W-:Y:S01]  /*fdd0*/  STG.E.U16 desc[UR14][R132.64], R94 ;  /* 0x0000005e84007986 */ /* 0x0009e2000c10150e */
[----:B-1----:R-:W-:Y:S02]  /*fde0*/  PRMT R83, R110, 0x7632, R83 ;  /* 0x000076326e537816 */ /* 0x002fe40000000053 */
[----:B------:R-:W-:Y:S01]  /*fdf0*/  F2FP.F16.F32.PACK_AB R126, R127, R126 ;  /* 0x0000007e7f7e723e */ /* 0x000fe200000000ff */
[----:B------:R4:W-:Y:S01]  /*fe00*/  STG.E.U16 desc[UR14][R134.64], R67 ;  /* 0x0000004386007986 */ /* 0x0009e2000c10150e */
[----:B---3--:R-:W-:-:S02]  /*fe10*/  PRMT R85, R112, 0x7632, R85 ;  /* 0x0000763270557816 */ /* 0x008fc40000000055 */
[----:B------:R-:W-:Y:S01]  /*fe20*/  PRMT R97, R124, 0x7632, R97 ;  /* 0x000076327c617816 */ /* 0x000fe20000000061 */
[----:B------:R4:W-:Y:S01]  /*fe30*/  STG.E.U16 desc[UR14][R136.64], R96 ;  /* 0x0000006088007986 */ /* 0x0009e2000c10150e */
[----:B------:R-:W-:Y:S02]  /*fe40*/  F2FP.F16.F32.PACK_AB R128, R129, R128 ;  /* 0x000000808180723e */ /* 0x000fe400000000ff */
[----:B--2---:R-:W-:Y:S01]  /*fe50*/  IADD3 R4, P1, P2, R5, UR6, R6 ;  /* 0x0000000605047c10 */ /* 0x004fe2000fa3e006 */
[----:B------:R4:W-:Y:S01]  /*fe60*/  STG.E.U16 desc[UR14][R138.64], R69 ;  /* 0x000000458a007986 */ /* 0x0009e2000c10150e */
[----:B------:R-:W-:Y:S02]  /*fe70*/  PRMT R99, R126, 0x7632, R99 ;  /* 0x000076327e637816 */ /* 0x000fe40000000063 */
[----:B------:R-:W-:Y:S01]  /*fe80*/  F2FP.F16.F32.PACK_AB R206, R207, R206 ;  /* 0x000000cecfce723e */ /* 0x000fe200000000ff */
[----:B------:R4:W-:Y:S01]  /*fe90*/  STG.E.U16 desc[UR14][R140.64], R98 ;  /* 0x000000628c007986 */ /* 0x0009e2000c10150e */
[----:B------:R-:W-:-:S02]  /*fea0*/  PRMT R101, R128, 0x7632, R101 ;  /* 0x0000763280657816 */ /* 0x000fc40000000065 */
[----:B------:R-:W-:Y:S01]  /*feb0*/  IADD3.X R5, PT, PT, R0, UR5, R7, P1, P2 ;  /* 0x0000000500057c10 */ /* 0x000fe20008fe4407 */
[----:B------:R4:W-:Y:S01]  /*fec0*/  STG.E.U16 desc[UR14][R142.64], R71 ;  /* 0x000000478e007986 */ /* 0x0009e2000c10150e */
[----:B------:R-:W-:-:S03]  /*fed0*/  PRMT R0, R206, 0x7632, R0 ;  /* 0x00007632ce007816 */ /* 0x000fc60000000000 */
[----:B------:R4:W-:Y:S04]  /*fee0*/  STG.E.U16 desc[UR14][R144.64], R100 ;  /* 0x0000006490007986 */ /* 0x0009e8000c10150e */
        /* <DEDUP_REMOVED lines=31> */
[----:B------:R4:W-:Y:S01]  /*100e0*/  STG.E desc[UR14][R4.64], R208 ;  /* 0x000000d004007986 */ /* 0x0009e2000c10190e */
[----:B------:R-:W-:Y:S06]  /*100f0*/  BAR.SYNC.DEFER_BLOCKING 0x0 ;  /* 0x0000000000007b1d */ /* 0x000fec0000010000 */
[----:B------:R-:W-:Y:S05]  /*10100*/  @P0 BRA `(.L_x_20) ;  /* 0x0000000000a00947 */ /* 0x000fea0003800000 */
[----:B------:R-:W0:Y:S01]  /*10110*/  S2UR UR5, SR_CgaCtaId ;  /* 0x00000000000579c3 */ /* 0x000e220000008800 */
[----:B------:R-:W-:Y:S01]  /*10120*/  NOP ;  /* 0x0000000000007918 */ /* 0x000fe20000000000 */
[----:B------:R-:W-:Y:S01]  /*10130*/  UMOV UR4, 0x50 ;  /* 0x0000005000047882 */ /* 0x000fe20000000000 */
[----:B----4-:R-:W-:Y:S01]  /*10140*/  MOV R0, UR10 ;  /* 0x0000000a00007c02 */ /* 0x010fe20008000f00 */
[----:B------:R-:W-:Y:S01]  /*10150*/  HFMA2 R7, -RZ, RZ, 0, 5.9604644775390625e-08 ;  /* 0x00000001ff077431 */ /* 0x000fe200000001ff */
[----:B------:R-:W-:Y:S02]  /*10160*/  MOV R3, 0xffff ;  /* 0x0000ffff00037802 */ /* 0x000fe40000000f00 */
[----:B------:R-:W-:-:S04]  /*10170*/  LOP3.LUT R0, R0, 0xffff, RZ, 0xc0, !PT ;  /* 0x0000ffff00007812 */ /* 0x000fc800078ec0ff */
[----:B------:R-:W-:-:S04]  /*10180*/  SHF.R.U32.HI R0, RZ, 0x5, R0 ;  /* 0x00000005ff007819 */ /* 0x000fc80000011600 */
[----:B------:R-:W-:Y:S02]  /*10190*/  IADD3 R2, PT, PT, R0, 0x10, RZ ;  /* 0x0000001000027810 */ /* 0x000fe40007ffe0ff */
[----:B------:R-:W-:Y:S01]  /*101a0*/  SHF.L.U32 R0, R3, R0, RZ ;  /* 0x0000000003007219 */ /* 0x000fe200000006ff */
[----:B0-----:R-:W-:Y:S01]  /*101b0*/  ULEA UR6, UR5, UR4, 0x18 ;  /* 0x0000000405067291 */ /* 0x001fe2000f8ec0ff */
[----:B------:R-:W-:-:S04]  /*101c0*/  SHF.L.U32 R3, R7, R2, RZ ;  /* 0x0000000207037219 */ /* 0x000fc800000006ff */
[----:B------:R-:W-:-:S04]  /*101d0*/  LOP3.LUT R0, R3, R0, RZ, 0xfc, !PT ;  /* 0x0000000003007212 */ /* 0x000fc800078efcff */
[----:B------:R-:W0:Y:S01]  /*101e0*/  LDS R5, [UR6] ;  /* 0x00000006ff057984 */ /* 0x000e220008000800 */
[C---:B------:R-:W-:Y:S02]  /*101f0*/  LOP3.LUT R2, R0.reuse, 0xffff, RZ, 0xc0, !PT ;  /* 0x0000ffff00027812 */ /* 0x040fe400078ec0ff */
[----:B0-----:R-:W-:-:S04]  /*10200*/  LOP3.LUT R3, R0, 0xffff, R5, 0x80, !PT ;  /* 0x0000ffff00037812 */ /* 0x001fc800078e8005 */
[----:B------:R-:W-:-:S13]  /*10210*/  ISETP.NE.AND P0, PT, R3, R2, PT ;  /* 0x000000020300720c */ /* 0x000fda0003f05270 */
[----:B------:R-:W-:Y:S05]  /*10220*/  @P0 BRA `(.L_x_21) ;  /* 0x0000000000500947 */ /* 0x000fea0003800000 */
[----:B------:R-:W-:Y:S02]  /*10230*/  SHF.R.U32.HI R5, RZ, 0x10, R5 ;  /* 0x00000010ff057819 */ /* 0x000fe40000011605 */
[----:B------:R-:W-:-:S04]  /*10240*/  SHF.R.U32.HI R2, RZ, 0x10, R0 ;  /* 0x00000010ff027819 */ /* 0x000fc80000011600 */
[----:B------:R-:W-:-:S04]  /*10250*/  LOP3.LUT R5, R5, R2, RZ, 0xc0, !PT ;  /* 0x0000000205057212 */ /* 0x000fc800078ec0ff */
[----:B------:R-:W-:-:S13]  /*10260*/  ISETP.NE.AND P0, PT, R5, R2, PT ;  /* 0x000000020500720c */ /* 0x000fda0003f05270 */
[----:B------:R-:W-:Y:S05]  /*10270*/  @P0 BRA `(.L_x_22) ;  /* 0x0000000000300947 */ /* 0x000fea0003800000 */
[----:B------:R-:W-:Y:S01]  /*10280*/  R2UR UR4, R0 ;  /* 0x00000000000472ca */ /* 0x000fe200000e0000 */
[----:B------:R-:W-:Y:S01]  /*10290*/  VOTEU.ANY UR5, UPT, PT ;  /* 0x0000000000057886 */ /* 0x000fe200038e0100 */
[----:B------:R-:W0:Y:S01]  /*102a0*/  S2R R0, SR_LANEID ;  /* 0x0000000000007919 */ /* 0x000e220000000000 */
[----:B------:R-:W-:-:S10]  /*102b0*/  UFLO.U32 UR5, UR5 ;  /* 0x00000005000572bd */ /* 0x000fd400080e0000 */
[----:B------:R-:W-:-:S06]  /*102c0*/  ULOP3.LUT UR4, URZ, UR4, URZ, 0x33, !UPT ;  /* 0x00000004ff047292 */ /* 0x000fcc000f8e33ff */
[----:B------:R-:W-:-:S04]  /*102d0*/  MOV R2, UR4 ;  /* 0x0000000400027c02 */ /* 0x000fc80008000f00 */
[----:B------:R-:W1:Y:S02]  /*102e0*/  REDUX UR7, R2 ;  /* 0x00000000020773c4 */ /* 0x000e640000000000 */
[----:B------:R2:W-:Y:S01]  /*102f0*/  UTCATOMSWS.AND URZ, UR4 ;  /* 0x0000000400ff79e3 */ /* 0x0005e20008000000 */
[----:B0-----:R-:W-:Y:S02]  /*10300*/  ISETP.EQ.U32.AND P0, PT, R0, UR5, PT ;  /* 0x0000000500007c0c */ /* 0x001fe4000bf02070 */
[----:B-1----:R-:W-:-:S11]  /*10310*/  MOV R0, UR7 ;  /* 0x0000000700007c02 */ /* 0x002fd60008000f00 */
[----:B------:R2:W-:Y:S01]  /*10320*/  @P0 ATOMS.AND RZ, [UR6], R0 ;  /* 0x00000000ffff098c */ /* 0x0005e2000a800006 */
[----:B------:R-:W-:Y:S05]  /*10330*/  BRA `(.L_x_20) ;  /* 0x0000000000147947 */ /* 0x000fea0003800000 */
.L_x_22:
[----:B------:R-:W-:-:S07]  /*10340*/  MOV R2, 0x10360 ;  /* 0x0001036000027802 */ /* 0x000fce0000000f00 */
[----:B------:R-:W-:Y:S05]  /*10350*/  CALL.REL.NOINC `($__internal_0_$__cuda_sm10x_tcgen05_guardrail_trap_col_being_dealloced_not_returned_by_alloc) ;  /* 0x0000000000447944 */ /* 0x000fea0003c00000 */
[----:B------:R-:W-:Y:S05]  /*10360*/  BRA `(.L_x_20) ;  /* 0x0000000000087947 */ /* 0x000fea0003800000 */
.L_x_21:
[----:B------:R-:W-:-:S07]  /*10370*/  MOV R2, 0x10390 ;  /* 0x0001039000027802 */ /* 0x000fce0000000f00 */
[----:B------:R-:W-:Y:S05]  /*10380*/  CALL.REL.NOINC `($__internal_2_$__cuda_sm10x_tcgen05_guardrail_trap_unallocated_columns_being_dealloced) ;  /* 0x0000000000507944 */ /* 0x000fea0003c00000 */
.L_x_20:
[----:B------:R-:W-:Y:S01]  /*10390*/  NOP ;  /* 0x0000000000007918 */ /* 0x000fe20000000000 */
[----:B--2---:R-:W-:Y:S05]  /*103a0*/  EXIT ;  /* 0x000000000000794d */ /* 0x004fea0003800000 */
.L_x_8:
[----:B------:R-:W0:Y:S02]  /*103b0*/  SYNCS.PHASECHK.TRANS64.TRYWAIT P4, [UR11+0x14000], RZ ;  /* 0x014000ffff0075a7 */ /* 0x000e24000808110b */
[----:B0-----:R-:W-:Y:S05]  /*103c0*/  @!P4 BRA `(.L_x_8) ;  /* 0xfffffffc00f8c947 */ /* 0x001fea000383ffff */
[----:B------:R-:W-:Y:S05]  /*103d0*/  BRA `(.L_x_7) ;  /* 0xffffff44009c7947 */ /* 0x000fea000383ffff */
.L_x_14:
[----:B------:R-:W1:Y:S02]  /*103e0*/  SYNCS.PHASECHK.TRANS64.TRYWAIT P2, [UR11+0x1c010], RZ ;  /* 0x01c010ffff0075a7 */ /* 0x000e64000804110b */
[----:B-1----:R-:W-:Y:S05]  /*103f0*/  @!P2 BRA `(.L_x_14) ;  /* 0xfffffffc00f8a947 */ /* 0x002fea000383ffff */
[----:B------:R-:W-:Y:S05]  /*10400*/  BRA `(.L_x_23) ;  /* 0xffffff88000c7947 */ /* 0x000fea000383ffff */
.L_x_15:
[----:B------:R-:W1:Y:S02]  /*10410*/  SYNCS.PHASECHK.TRANS64.TRYWAIT P2, [UR8], R68 ;  /* 0x00000044ff0075a7 */ /* 0x000e640008041108 */
[----:B-1----:R-:W-:Y:S05]  /*10420*/  @!P2 BRA `(.L_x_15) ;  /* 0xfffffffc00f8a947 */ /* 0x002fea000383ffff */
[----:B------:R-:W-:Y:S05]  /*10430*/  BRA `(.L_x_24) ;  /* 0xffffff9000987947 */ /* 0x000fea000383ffff */
.L_x_19:
[----:B------:R-:W1:Y:S02]  /*10440*/  SYNCS.PHASECHK.TRANS64.TRYWAIT P4, [UR8], R0 ;  /* 0x00000000ff0075a7 */ /* 0x000e640008081108 */
[----:B-1----:R-:W-:Y:S05]  /*10450*/  @!P4 BRA `(.L_x_19) ;  /* 0xfffffffc00f8c947 */ /* 0x002fea000383ffff */
[----:B------:R-:W-:Y:S05]  /*10460*/  BRA `(.L_x_18) ;  /* 0xffffffb400047947 */ /* 0x000fea000383ffff */
        .weak           $__internal_0_$__cuda_sm10x_tcgen05_guardrail_trap_col_being_dealloced_not_returned_by_alloc
        .type           $__internal_0_$__cuda_sm10x_tcgen05_guardrail_trap_col_being_dealloced_not_returned_by_alloc,@function
        .size           $__internal_0_$__cuda_sm10x_tcgen05_guardrail_trap_col_being_dealloced_not_returned_by_alloc,($__internal_1_$__cuda_sm10x_tcgen05_guardrail_trap_phase_invalid_during_alloc - $__internal_0_$__cuda_sm10x_tcgen05_guardrail_trap_col_being_dealloced_not_returned_by_alloc)
$__internal_0_$__cuda_sm10x_tcgen05_guardrail_trap_col_being_dealloced_not_returned_by_alloc:
[----:B------:R-:W-:Y:S05]  /*10470*/  BPT.TRAP 0x1 ;  /* 0x000000040000795c */ /* 0x000fea0000300000 */
[----:B------:R-:W-:-:S04]  /*10480*/  MOV R3, 0x0 ;  /* 0x0000000000037802 */ /* 0x000fc80000000f00 */
[----:B------:R-:W-:Y:S05]  /*10490*/  RET.REL.NODEC R2 `(attn_fwd) ;  /* 0xfffffef802d87950 */ /* 0x000fea0003c3ffff */
        .weak           $__internal_1_$__cuda_sm10x_tcgen05_guardrail_trap_phase_invalid_during_alloc
        .type           $__internal_1_$__cuda_sm10x_tcgen05_guardrail_trap_phase_invalid_during_alloc,@function
        .size           $__internal_1_$__cuda_sm10x_tcgen05_guardrail_trap_phase_invalid_during_alloc,($__internal_2_$__cuda_sm10x_tcgen05_guardrail_trap_unallocated_columns_being_dealloced - $__internal_1_$__cuda_sm10x_tcgen05_guardrail_trap_phase_invalid_during_alloc)
$__internal_1_$__cuda_sm10x_tcgen05_guardrail_trap_phase_invalid_during_alloc:
[----:B------:R-:W-:Y:S05]  /*104a0*/  BPT.TRAP 0x1 ;  /* 0x000000040000795c */ /* 0x000fea0000300000 */
[----:B------:R-:W-:-:S04]  /*104b0*/  HFMA2 R3, -RZ, RZ, 0, 0 ;  /* 0x00000000ff037431 */ /* 0x000fc800000001ff */
[----:B------:R-:W-:Y:S05]  /*104c0*/  RET.REL.NODEC R2 `(attn_fwd) ;  /* 0xfffffef802cc7950 */ /* 0x000fea0003c3ffff */
        .weak           $__internal_2_$__cuda_sm10x_tcgen05_guardrail_trap_unallocated_columns_being_dealloced
        .type           $__internal_2_$__cuda_sm10x_tcgen05_guardrail_trap_unallocated_columns_being_dealloced,@function
        .size           $__internal_2_$__cuda_sm10x_tcgen05_guardrail_trap_unallocated_columns_being_dealloced,(.L_x_28 - $__internal_2_$__cuda_sm10x_tcgen05_guardrail_trap_unallocated_columns_being_dealloced)
$__internal_2_$__cuda_sm10x_tcgen05_guardrail_trap_unallocated_columns_being_dealloced:
[----:B------:R-:W-:Y:S05]  /*104d0*/  BPT.TRAP 0x1 ;  /* 0x000000040000795c */ /* 0x000fea0000300000 */
[----:B------:R-:W-:-:S04]  /*104e0*/  MOV R3, 0x0 ;  /* 0x0000000000037802 */ /* 0x000fc80000000f00 */
[----:B------:R-:W-:Y:S05]  /*104f0*/  RET.REL.NODEC R2 `(attn_fwd) ;  /* 0xfffffef802c07950 */ /* 0x000fea0003c3ffff */
.L_x_25:
[----:B------:R-:W-:-:S00]  /*10500*/  BRA `(.L_x_25) ;  /* 0xfffffffc00fc7947 */ /* 0x000fc0000383ffff */
[----:B------:R-:W-:-:S00]  /*10510*/  NOP ;  /* 0x0000000000007918 */ /* 0x000fc00000000000 */
        /* <DEDUP_REMOVED lines=14> */
.L_x_28:


//--------------------- .nv.global.init           --------------------------
	.section	.nv.global.init,"aw",@progbits
.nv.global.init:
	.type		_$_str,@object
	.size		_$_str,(.L_3 - _$_str)
_$_str:
        /*0000*/ 	.byte	0x5f, 0x5f, 0x43, 0x55, 0x44, 0x41, 0x5f, 0x46, 0x54, 0x5a, 0x00
.L_3:


//--------------------- .nv.shared.attn_fwd       --------------------------
	.section	.nv.shared.attn_fwd,"aw",@nobits
	.sectionflags	@""
	.align	16
	.zero		1024


//--------------------- .nv.shared.reserved.0     --------------------------
	.section	.nv.shared.reserved.0,"aw",@nobits
	.align	8
	.weak		__nv_reservedSMEM_offset_0_alias
	.size		__nv_reservedSMEM_offset_0_alias, 0, 64
	.other		__nv_reservedSMEM_offset_0_alias,@"STO_CUDA_RESERVED_SHARED STV_DEFAULT"
__nv_reservedSMEM_offset_0_alias:
	.zero		0
.nv.shared.reserved.0:
	.zero		64
	.weak		__nv_reservedSMEM_allocation_phase
	.type		__nv_reservedSMEM_allocation_phase,@object
	.size		__nv_reservedSMEM_allocation_phase,(.L_0 - __nv_reservedSMEM_allocation_phase)
__nv_reservedSMEM_allocation_phase:
	.zero		1
.L_0:
	.zero		7
	.weak		__nv_reservedSMEM_devtool_atexit_pc
	.type		__nv_reservedSMEM_devtool_atexit_pc,@object
	.size		__nv_reservedSMEM_devtool_atexit_pc,(__nv_reservedSMEM_allocation_mask - __nv_reservedSMEM_devtool_atexit_pc)
__nv_reservedSMEM_devtool_atexit_pc:
	.zero		8
	.weak		__nv_reservedSMEM_allocation_mask
	.type		__nv_reservedSMEM_allocation_mask,@object
	.size		__nv_reservedSMEM_allocation_mask,(.L_2 - __nv_reservedSMEM_allocation_mask)
__nv_reservedSMEM_allocation_mask:
	.zero		4
.L_2:


//--------------------- .nv.constant0.attn_fwd    --------------------------
	.section	.nv.constant0.attn_fwd,"a",@progbits
	.sectionflags	@""
	.align	4
.nv.constant0.attn_fwd:
	.zero		1032


//--------------------- SYMBOLS --------------------------

	.type		.nv.reservedSmem.offset0,@object
	.size		.nv.reservedSmem.offset0,0x4
	.type		.nv.reservedSmem.cap,@object
	.size		.nv.reservedSmem.cap,0x4
